	.headerflags	@"EF_CUDA_TEXMODE_UNIFIED EF_CUDA_64BIT_ADDRESS EF_CUDA_ACCELERATORS EF_CUDA_SM90 EF_CUDA_VIRTUAL_SM(EF_CUDA_SM90)"
	.elftype	@"ET_EXEC"


//--------------------- .nv.info                  --------------------------
	.section	.nv.info,"",@"SHT_CUDA_INFO"
	.align	4


	//----- nvinfo : EIATTR_REGCOUNT
	.align		4
        /*0000*/ 	.byte	0x04, 0x2f
        /*0002*/ 	.short	(.L_1 - .L_0)
	.align		4
.L_0:
        /*0004*/ 	.word	index@(triton_poi_fused__unsafe_index_add_leaky_relu_mul_sub_35)
        /*0008*/ 	.word	0x0000002a


	//----- nvinfo : EIATTR_MIN_STACK_SIZE
	.align		4
.L_1:
        /*000c*/ 	.byte	0x04, 0x12
        /*000e*/ 	.short	(.L_3 - .L_2)
	.align		4
.L_2:
        /*0010*/ 	.word	index@(triton_poi_fused__unsafe_index_add_leaky_relu_mul_sub_35)
        /*0014*/ 	.word	0x00000000


	//----- nvinfo : EIATTR_FRAME_SIZE
	.align		4
.L_3:
        /*0018*/ 	.byte	0x04, 0x11
        /*001a*/ 	.short	(.L_5 - .L_4)
	.align		4
.L_4:
        /*001c*/ 	.word	index@(triton_poi_fused__unsafe_index_add_leaky_relu_mul_sub_35)
        /*0020*/ 	.word	0x00000000


	//----- nvinfo : EIATTR_MIN_STACK_SIZE
	.align		4
.L_5:
        /*0024*/ 	.byte	0x04, 0x12
        /*0026*/ 	.short	(.L_7 - .L_6)
	.align		4
.L_6:
        /*0028*/ 	.word	index@(triton_poi_fused__unsafe_index_add_leaky_relu_mul_sub_35)
        /*002c*/ 	.word	0x00000000
.L_7:


//--------------------- .nv.info.triton_poi_fused__unsafe_index_add_leaky_relu_mul_sub_35 --------------------------
	.section	.nv.info.triton_poi_fused__unsafe_index_add_leaky_relu_mul_sub_35,"",@"SHT_CUDA_INFO"
	.sectionflags	@""
	.align	4


	//----- nvinfo : EIATTR_CUDA_API_VERSION
	.align		4
        /*0000*/ 	.byte	0x04, 0x37
        /*0002*/ 	.short	(.L_9 - .L_8)
.L_8:
        /*0004*/ 	.word	0x0000007c


	//----- nvinfo : EIATTR_KPARAM_INFO
	.align		4
.L_9:
        /*0008*/ 	.byte	0x04, 0x17
        /*000a*/ 	.short	(.L_11 - .L_10)
.L_10:
        /*000c*/ 	.word	0x00000000
        /*0010*/ 	.short	0x0009
        /*0012*/ 	.short	0x0048
        /*0014*/ 	.byte	0x00, 0xf0, 0x11, 0x00


	//----- nvinfo : EIATTR_KPARAM_INFO
	.align		4
.L_11:
        /*0018*/ 	.byte	0x04, 0x17
        /*001a*/ 	.short	(.L_13 - .L_12)
.L_12:
        /*001c*/ 	.word	0x00000000
        /*0020*/ 	.short	0x0008
        /*0022*/ 	.short	0x0040
        /*0024*/ 	.byte	0x00, 0xf4, 0x21, 0x00


	//----- nvinfo : EIATTR_KPARAM_INFO
	.align		4
.L_13:
        /*0028*/ 	.byte	0x04, 0x17
        /*002a*/ 	.short	(.L_15 - .L_14)
.L_14:
        /*002c*/ 	.word	0x00000000
        /*0030*/ 	.short	0x0007
        /*0032*/ 	.short	0x0038
        /*0034*/ 	.byte	0x00, 0xf4, 0x21, 0x00


	//----- nvinfo : EIATTR_KPARAM_INFO
	.align		4
.L_15:
        /*0038*/ 	.byte	0x04, 0x17
        /*003a*/ 	.short	(.L_17 - .L_16)
.L_16:
        /*003c*/ 	.word	0x00000000
        /*0040*/ 	.short	0x0006
        /*0042*/ 	.short	0x0030
        /*0044*/ 	.byte	0x00, 0xf4, 0x21, 0x00


	//----- nvinfo : EIATTR_KPARAM_INFO
	.align		4
.L_17:
        /*0048*/ 	.byte	0x04, 0x17
        /*004a*/ 	.short	(.L_19 - .L_18)
.L_18:
        /*004c*/ 	.word	0x00000000
        /*0050*/ 	.short	0x0005
        /*0052*/ 	.short	0x0028
        /*0054*/ 	.byte	0x00, 0xf4, 0x21, 0x00


	//----- nvinfo : EIATTR_KPARAM_INFO
	.align		4
.L_19:
        /*0058*/ 	.byte	0x04, 0x17
        /*005a*/ 	.short	(.L_21 - .L_20)
.L_20:
        /*005c*/ 	.word	0x00000000
        /*0060*/ 	.short	0x0004
        /*0062*/ 	.short	0x0020
        /*0064*/ 	.byte	0x00, 0xf4, 0x21, 0x00


	//----- nvinfo : EIATTR_KPARAM_INFO
	.align		4
.L_21:
        /*0068*/ 	.byte	0x04, 0x17
        /*006a*/ 	.short	(.L_23 - .L_22)
.L_22:
        /*006c*/ 	.word	0x00000000
        /*0070*/ 	.short	0x0003
        /*0072*/ 	.short	0x0018
        /*0074*/ 	.byte	0x00, 0xf4, 0x21, 0x00


	//----- nvinfo : EIATTR_KPARAM_INFO
	.align		4
.L_23:
        /*0078*/ 	.byte	0x04, 0x17
        /*007a*/ 	.short	(.L_25 - .L_24)
.L_24:
        /*007c*/ 	.word	0x00000000
        /*0080*/ 	.short	0x0002
        /*0082*/ 	.short	0x0010
        /*0084*/ 	.byte	0x00, 0xf4, 0x21, 0x00


	//----- nvinfo : EIATTR_KPARAM_INFO
	.align		4
.L_25:
        /*0088*/ 	.byte	0x04, 0x17
        /*008a*/ 	.short	(.L_27 - .L_26)
.L_26:
        /*008c*/ 	.word	0x00000000
        /*0090*/ 	.short	0x0001
        /*0092*/ 	.short	0x0008
        /*0094*/ 	.byte	0x00, 0xf4, 0x21, 0x00


	//----- nvinfo : EIATTR_KPARAM_INFO
	.align		4
.L_27:
        /*0098*/ 	.byte	0x04, 0x17
        /*009a*/ 	.short	(.L_29 - .L_28)
.L_28:
        /*009c*/ 	.word	0x00000000
        /*00a0*/ 	.short	0x0000
        /*00a2*/ 	.short	0x0000
        /*00a4*/ 	.byte	0x00, 0xf4, 0x21, 0x00


	//----- nvinfo : EIATTR_SPARSE_MMA_MASK
	.align		4
.L_29:
        /*00a8*/ 	.byte	0x03, 0x50
        /*00aa*/ 	.short	0x0000


	//----- nvinfo : EIATTR_MAXREG_COUNT
	.align		4
        /*00ac*/ 	.byte	0x03, 0x1b
        /*00ae*/ 	.short	0x00ff


	//----- nvinfo : EIATTR_EXIT_INSTR_OFFSETS
	.align		4
        /*00b0*/ 	.byte	0x04, 0x1c
        /*00b2*/ 	.short	(.L_31 - .L_30)


	//   ....[0]....
.L_30:
        /*00b4*/ 	.word	0x000024d0


	//----- nvinfo : EIATTR_REQNTID
	.align		4
.L_31:
        /*00b8*/ 	.byte	0x04, 0x10
        /*00ba*/ 	.short	(.L_33 - .L_32)
.L_32:
        /*00bc*/ 	.word	0x00000080
        /*00c0*/ 	.word	0x00000001
        /*00c4*/ 	.word	0x00000001


	//----- nvinfo : EIATTR_CBANK_PARAM_SIZE
	.align		4
.L_33:
        /*00c8*/ 	.byte	0x03, 0x19
        /*00ca*/ 	.short	0x004c


	//----- nvinfo : EIATTR_PARAM_CBANK
	.align		4
        /*00cc*/ 	.byte	0x04, 0x0a
        /*00ce*/ 	.short	(.L_35 - .L_34)
	.align		4
.L_34:
        /*00d0*/ 	.word	index@(.nv.constant0.triton_poi_fused__unsafe_index_add_leaky_relu_mul_sub_35)
        /*00d4*/ 	.short	0x0210
        /*00d6*/ 	.short	0x004c


	//----- nvinfo : EIATTR_SW_WAR
	.align		4
.L_35:
        /*00d8*/ 	.byte	0x04, 0x36
        /*00da*/ 	.short	(.L_37 - .L_36)
.L_36:
        /*00dc*/ 	.word	0x00000008
.L_37:


//--------------------- .nv.callgraph             --------------------------
	.section	.nv.callgraph,"",@"SHT_CUDA_CALLGRAPH"
	.align	4
	.sectionentsize	8
	.align		4
        /*0000*/ 	.word	0x00000000
	.align		4
        /*0004*/ 	.word	0xffffffff
	.align		4
        /*0008*/ 	.word	0x00000000
	.align		4
        /*000c*/ 	.word	0xfffffffe
	.align		4
        /*0010*/ 	.word	0x00000000
	.align		4
        /*0014*/ 	.word	0xfffffffd
	.align		4
        /*0018*/ 	.word	0x00000000
	.align		4
        /*001c*/ 	.word	0xfffffffc


//--------------------- .text.triton_poi_fused__unsafe_index_add_leaky_relu_mul_sub_35 --------------------------
	.section	.text.triton_poi_fused__unsafe_index_add_leaky_relu_mul_sub_35,"ax",@progbits
	.align	128
        .global         triton_poi_fused__unsafe_index_add_leaky_relu_mul_sub_35
        .type           triton_poi_fused__unsafe_index_add_leaky_relu_mul_sub_35,@function
        .size           triton_poi_fused__unsafe_index_add_leaky_relu_mul_sub_35,(.L_x_1 - triton_poi_fused__unsafe_index_add_leaky_relu_mul_sub_35)
        .other          triton_poi_fused__unsafe_index_add_leaky_relu_mul_sub_35,@"STO_CUDA_ENTRY STV_DEFAULT"
triton_poi_fused__unsafe_index_add_leaky_relu_mul_sub_35:
.text.triton_poi_fused__unsafe_index_add_leaky_relu_mul_sub_35:
[----:B------:R-:W-:Y:S01]  /*0000*/  LDC R1, c[0x0][0x28] ;  /* 0x00000a00ff017b82 */ /* 0x000fe20000000800 */
[----:B------:R-:W1:Y:S07]  /*0010*/  S2R R0, SR_TID.X ;  /* 0x0000000000007919 */ /* 0x000e6e0000002100 */
[----:B------:R-:W2:Y:S01]  /*0020*/  LDC.64 R4, c[0x0][0x218] ;  /* 0x00008600ff047b82 */ /* 0x000ea20000000a00 */
[----:B------:R-:W-:Y:S01]  /*0030*/  ULDC.64 UR4, c[0x0][0x208] ;  /* 0x0000820000047ab9 */ /* 0x000fe20000000a00 */
[----:B------:R-:W-:Y:S01]  /*0040*/  ULDC.64 UR6, c[0x0][0x228] ;  /* 0x00008a0000067ab9 */ /* 0x000fe20000000a00 */
[----:B------:R-:W3:Y:S01]  /*0050*/  S2R R7, SR_CTAID.X ;  /* 0x0000000000077919 */ /* 0x000ee20000002500 */
[----:B------:R-:W-:-:S04]  /*0060*/  ULDC.64 UR8, c[0x0][0x230] ;  /* 0x00008c0000087ab9 */ /* 0x000fc80000000a00 */
[----:B------:R-:W4:Y:S08]  /*0070*/  LDC.64 R8, c[0x0][0x248] ;  /* 0x00009200ff087b82 */ /* 0x000f300000000a00 */
[----:B------:R-:W5:Y:S01]  /*0080*/  LDC.64 R36, c[0x0][0x220] ;  /* 0x00008800ff247b82 */ /* 0x000f620000000a00 */
[----:B-1----:R-:W-:Y:S01]  /*0090*/  IMAD.SHL.U32 R0, R0, 0x4, RZ ;  /* 0x0000000400007824 */ /* 0x002fe200078e00ff */
[----:B---3--:R-:W-:-:S04]  /*00a0*/  SHF.R.S32.HI R25, RZ, 0x15, R7 ;  /* 0x00000015ff197819 */ /* 0x008fc80000011407 */
[----:B------:R-:W-:Y:S02]  /*00b0*/  LOP3.LUT R0, R0, 0x1fc, RZ, 0xc0, !PT ;  /* 0x000001fc00007812 */ /* 0x000fe400078ec0ff */
[----:B------:R-:W-:-:S03]  /*00c0*/  SGXT R25, R25, 0x1 ;  /* 0x000000011919781a */ /* 0x000fc60000000200 */
[----:B------:R-:W-:-:S04]  /*00d0*/  IMAD R0, R7, 0x400, R0 ;  /* 0x0000040007007824 */ /* 0x000fc800078e0200 */
[----:B------:R-:W-:Y:S01]  /*00e0*/  VIADD R16, R0, 0x200 ;  /* 0x0000020000107836 */ /* 0x000fe20000000000 */
[----:B------:R-:W-:-:S04]  /*00f0*/  SHF.R.S32.HI R3, RZ, 0x1f, R0 ;  /* 0x0000001fff037819 */ /* 0x000fc80000011400 */
[----:B------:R-:W-:Y:S02]  /*0100*/  LEA.HI R6, R3, R0, RZ, 0x6 ;  /* 0x0000000003067211 */ /* 0x000fe400078f30ff */
[----:B------:R-:W-:Y:S02]  /*0110*/  LEA.HI R7, R25, R16, RZ, 0x6 ;  /* 0x0000001019077211 */ /* 0x000fe400078f30ff */
[----:B------:R-:W-:Y:S02]  /*0120*/  SHF.R.S32.HI R21, RZ, 0x6, R6 ;  /* 0x00000006ff157819 */ /* 0x000fe40000011406 */
[----:B------:R-:W-:Y:S02]  /*0130*/  SHF.R.S32.HI R7, RZ, 0x6, R7 ;  /* 0x00000006ff077819 */ /* 0x000fe40000011407 */
[----:B------:R-:W-:-:S04]  /*0140*/  LEA.HI R2, R21, R21, RZ, 0x6 ;  /* 0x0000001515027211 */ /* 0x000fc800078f30ff */
[----:B------:R-:W-:Y:S02]  /*0150*/  LOP3.LUT R2, R2, 0xffffffc0, RZ, 0xc0, !PT ;  /* 0xffffffc002027812 */ /* 0x000fe400078ec0ff */
[----:B------:R-:W-:-:S03]  /*0160*/  LEA.HI R10, R7, R7, RZ, 0x6 ;  /* 0x00000007070a7211 */ /* 0x000fc600078f30ff */
[----:B------:R-:W-:Y:S01]  /*0170*/  IMAD.IADD R21, R21, 0x1, -R2 ;  /* 0x0000000115157824 */ /* 0x000fe200078e0a02 */
[----:B------:R-:W-:-:S03]  /*0180*/  LOP3.LUT R10, R10, 0xffffffc0, RZ, 0xc0, !PT ;  /* 0xffffffc00a0a7812 */ /* 0x000fc600078ec0ff */
[----:B--2---:R-:W-:Y:S01]  /*0190*/  IMAD.WIDE R2, R21, 0x8, R4 ;  /* 0x0000000815027825 */ /* 0x004fe200078e0204 */
[----:B------:R-:W-:-:S03]  /*01a0*/  LOP3.LUT R11, R6, 0xffffffc0, RZ, 0xc0, !PT ;  /* 0xffffffc0060b7812 */ /* 0x000fc600078ec0ff */
[----:B------:R-:W-:Y:S02]  /*01b0*/  IMAD.IADD R30, R7, 0x1, -R10 ;  /* 0x00000001071e7824 */ /* 0x000fe400078e0a0a */
[----:B------:R-:W2:Y:S01]  /*01c0*/  LDG.E.EL.64 R2, desc[UR4][R2.64] ;  /* 0x0000000402027981 */ /* 0x000ea2000c2e1b00 */
[----:B------:R-:W-:Y:S02]  /*01d0*/  IMAD.IADD R10, R0, 0x1, -R11 ;  /* 0x00000001000a7824 */ /* 0x000fe400078e0a0b */
[----:B------:R-:W-:-:S04]  /*01e0*/  IMAD.WIDE R14, R30, 0x8, R4 ;  /* 0x000000081e0e7825 */ /* 0x000fc800078e0204 */
[----:B----4-:R-:W-:Y:S02]  /*01f0*/  IMAD.WIDE R12, R21, 0x8, R8 ;  /* 0x00000008150c7825 */ /* 0x010fe400078e0208 */
[----:B------:R-:W3:Y:S02]  /*0200*/  LDG.E.EL.64 R14, desc[UR4][R14.64] ;  /* 0x000000040e0e7981 */ /* 0x000ee4000c2e1b00 */
[----:B-----5:R-:W-:Y:S02]  /*0210*/  IMAD.WIDE R4, R10, 0x8, R36 ;  /* 0x000000080a047825 */ /* 0x020fe400078e0224 */
[----:B------:R-:W4:Y:S04]  /*0220*/  LDG.E.EL.64 R12, desc[UR4][R12.64] ;  /* 0x000000040c0c7981 */ /* 0x000f28000c2e1b00 */
[----:B------:R-:W5:Y:S01]  /*0230*/  LDG.E.EL.128 R4, desc[UR4][R4.64] ;  /* 0x0000000404047981 */ /* 0x000f62000c2e1d00 */
[----:B------:R-:W-:-:S06]  /*0240*/  IMAD.WIDE R8, R30, 0x8, R8 ;  /* 0x000000081e087825 */ /* 0x000fcc00078e0208 */
[----:B------:R-:W5:Y:S01]  /*0250*/  LDG.E.EL.64 R8, desc[UR4][R8.64] ;  /* 0x0000000408087981 */ /* 0x000f62000c2e1b00 */
[----:B------:R-:W-:-:S04]  /*0260*/  LEA.HI R11, R25, R0, RZ, 0xc ;  /* 0x00000000190b7211 */ /* 0x000fc800078f60ff */
[----:B------:R-:W-:-:S05]  /*0270*/  SHF.R.S32.HI R11, RZ, 0xc, R11 ;  /* 0x0000000cff0b7819 */ /* 0x000fca000001140b */
[----:B------:R-:W-:Y:S01]  /*0280*/  IMAD.SHL.U32 R22, R11, 0x400, RZ ;  /* 0x000004000b167824 */ /* 0x000fe200078e00ff */
[----:B------:R-:W-:-:S04]  /*0290*/  LEA.HI R16, R25, R16, RZ, 0xc ;  /* 0x0000001019107211 */ /* 0x000fc800078f60ff */
[----:B------:R-:W-:-:S05]  /*02a0*/  SHF.R.S32.HI R16, RZ, 0xc, R16 ;  /* 0x0000000cff107819 */ /* 0x000fca0000011410 */
[----:B------:R-:W-:Y:S01]  /*02b0*/  IMAD.SHL.U32 R20, R16, 0x400, RZ ;  /* 0x0000040010147824 */ /* 0x000fe200078e00ff */
[----:B--2---:R-:W-:-:S04]  /*02c0*/  SHF.R.U32.HI R17, RZ, 0x1a, R3 ;  /* 0x0000001aff117819 */ /* 0x004fc80000011603 */
[----:B------:R-:W-:-:S04]  /*02d0*/  LOP3.LUT R17, R17, 0x20, RZ, 0xc0, !PT ;  /* 0x0000002011117812 */ /* 0x000fc800078ec0ff */
[----:B------:R-:W-:Y:S02]  /*02e0*/  IADD3 R18, P0, R2, R17, RZ ;  /* 0x0000001102127210 */ /* 0x000fe40007f1e0ff */
[----:B---3--:R-:W-:Y:S02]  /*02f0*/  SHF.R.U32.HI R27, RZ, 0x1a, R15 ;  /* 0x0000001aff1b7819 */ /* 0x008fe4000001160f */
[----:B----4-:R-:W-:Y:S01]  /*0300*/  SHF.R.U32.HI R11, RZ, 0x1a, R13 ;  /* 0x0000001aff0b7819 */ /* 0x010fe2000001160d */
[----:B------:R-:W-:Y:S01]  /*0310*/  IMAD.X R3, RZ, RZ, R3, P0 ;  /* 0x000000ffff037224 */ /* 0x000fe200000e0603 */
[----:B------:R-:W-:Y:S02]  /*0320*/  SHF.R.S32.HI R17, RZ, 0x1f, R22 ;  /* 0x0000001fff117819 */ /* 0x000fe40000011416 */
[----:B-----5:R-:W-:Y:S02]  /*0330*/  SHF.R.U32.HI R19, RZ, 0x1a, R5 ;  /* 0x0000001aff137819 */ /* 0x020fe40000011605 */
[----:B------:R-:W-:-:S02]  /*0340*/  LEA R2, P0, R18, R22, 0x5 ;  /* 0x0000001612027211 */ /* 0x000fc400078028ff */
[----:B------:R-:W-:Y:S02]  /*0350*/  LOP3.LUT R27, R27, 0x20, RZ, 0xc0, !PT ;  /* 0x000000201b1b7812 */ /* 0x000fe400078ec0ff */
[----:B------:R-:W-:Y:S02]  /*0360*/  LOP3.LUT R11, R11, 0x20, RZ, 0xc0, !PT ;  /* 0x000000200b0b7812 */ /* 0x000fe400078ec0ff */
[----:B------:R-:W-:Y:S02]  /*0370*/  LOP3.LUT R19, R19, 0x20, RZ, 0xc0, !PT ;  /* 0x0000002013137812 */ /* 0x000fe400078ec0ff */
[----:B------:R-:W-:Y:S02]  /*0380*/  LEA.HI.X R3, R18, R17, R3, 0x5, P0 ;  /* 0x0000001112037211 */ /* 0x000fe400000f2c03 */
[----:B------:R-:W-:Y:S02]  /*0390*/  IADD3 R27, P0, R14, R27, RZ ;  /* 0x0000001b0e1b7210 */ /* 0x000fe40007f1e0ff */
[----:B------:R-:W-:-:S02]  /*03a0*/  IADD3 R12, P2, R12, R11, RZ ;  /* 0x0000000b0c0c7210 */ /* 0x000fc40007f5e0ff */
[----:B------:R-:W-:Y:S01]  /*03b0*/  IADD3 R11, P1, R4, R19, RZ ;  /* 0x00000013040b7210 */ /* 0x000fe20007f3e0ff */
[----:B------:R-:W-:Y:S02]  /*03c0*/  IMAD.X R24, RZ, RZ, R15, P0 ;  /* 0x000000ffff187224 */ /* 0x000fe400000e060f */
[----:B------:R-:W-:Y:S01]  /*03d0*/  IMAD.X R13, RZ, RZ, R13, P2 ;  /* 0x000000ffff0d7224 */ /* 0x000fe200010e060d */
[----:B------:R-:W-:Y:S01]  /*03e0*/  LEA R22, P2, R12, R22, 0x5 ;  /* 0x000000160c167211 */ /* 0x000fe200078428ff */
[----:B------:R-:W-:Y:S01]  /*03f0*/  IMAD.X R29, RZ, RZ, R5, P1 ;  /* 0x000000ffff1d7224 */ /* 0x000fe200008e0605 */
[----:B------:R-:W-:Y:S02]  /*0400*/  IADD3 R14, P0, R2, R11, RZ ;  /* 0x0000000b020e7210 */ /* 0x000fe40007f1e0ff */
[----:B------:R-:W-:Y:S02]  /*0410*/  SHF.R.S32.HI R4, RZ, 0x1f, R20 ;  /* 0x0000001fff047819 */ /* 0x000fe40000011414 */
[----:B------:R-:W-:-:S02]  /*0420*/  LEA R23, P1, R27, R20, 0x5 ;  /* 0x000000141b177211 */ /* 0x000fc400078228ff */
[----:B------:R-:W-:Y:S01]  /*0430*/  LEA.HI.X R5, R12, R17, R13, 0x5, P2 ;  /* 0x000000110c057211 */ /* 0x000fe200010f2c0d */
[----:B------:R-:W-:Y:S01]  /*0440*/  IMAD.X R13, R3, 0x1, R29, P0 ;  /* 0x00000001030d7824 */ /* 0x000fe200000e061d */
[----:B------:R-:W-:Y:S01]  /*0450*/  LEA.HI.X R24, R27, R4, R24, 0x5, P1 ;  /* 0x000000041b187211 */ /* 0x000fe200008f2c18 */
[C---:B------:R-:W-:Y:S01]  /*0460*/  IMAD.SHL.U32 R32, R14.reuse, 0x4, RZ ;  /* 0x000000040e207824 */ /* 0x040fe200078e00ff */
[----:B------:R-:W-:Y:S01]  /*0470*/  IADD3 R12, P0, R23, R11, RZ ;  /* 0x0000000b170c7210 */ /* 0x000fe20007f1e0ff */
[----:B------:R-:W1:Y:S01]  /*0480*/  LDC.64 R16, c[0x0][0x238] ;  /* 0x00008e00ff107b82 */ /* 0x000e620000000a00 */
[----:B------:R-:W-:Y:S02]  /*0490*/  SHF.L.U64.HI R14, R14, 0x2, R13 ;  /* 0x000000020e0e7819 */ /* 0x000fe4000001020d */
[----:B------:R-:W-:Y:S01]  /*04a0*/  IADD3 R34, P1, R32, UR6, RZ ;  /* 0x0000000620227c10 */ /* 0x000fe2000ff3e0ff */
[----:B------:R-:W-:Y:S01]  /*04b0*/  IMAD.X R13, R24, 0x1, R29, P0 ;  /* 0x00000001180d7824 */ /* 0x000fe200000e061d */
[----:B------:R-:W-:-:S02]  /*04c0*/  IADD3 R32, P0, R32, UR8, RZ ;  /* 0x0000000820207c10 */ /* 0x000fc4000ff1e0ff */
[----:B------:R-:W-:Y:S02]  /*04d0*/  IADD3.X R35, R14, UR7, RZ, P1, !PT ;  /* 0x000000070e237c10 */ /* 0x000fe40008ffe4ff */
[C---:B------:R-:W-:Y:S01]  /*04e0*/  SHF.L.U64.HI R13, R12.reuse, 0x2, R13 ;  /* 0x000000020c0d7819 */ /* 0x040fe2000001020d */
[----:B------:R-:W-:Y:S01]  /*04f0*/  IMAD.SHL.U32 R12, R12, 0x4, RZ ;  /* 0x000000040c0c7824 */ /* 0x000fe200078e00ff */
[----:B------:R-:W-:Y:S01]  /*0500*/  IADD3 R18, P1, R22, R11, RZ ;  /* 0x0000000b16127210 */ /* 0x000fe20007f3e0ff */
[----:B------:R-:W2:Y:S01]  /*0510*/  LDG.E.EL R27, desc[UR4][R34.64] ;  /* 0x00000004221b7981 */ /* 0x000ea2000c2e1900 */
[----:B------:R-:W-:Y:S02]  /*0520*/  IADD3.X R33, R14, UR9, RZ, P0, !PT ;  /* 0x000000090e217c10 */ /* 0x000fe400087fe4ff */
[----:B------:R-:W-:Y:S01]  /*0530*/  IADD3 R14, P0, R12, UR6, RZ ;  /* 0x000000060c0e7c10 */ /* 0x000fe2000ff1e0ff */
[----:B------:R-:W-:Y:S01]  /*0540*/  IMAD.X R19, R5, 0x1, R29, P1 ;  /* 0x0000000105137824 */ /* 0x000fe200008e061d */
[----:B------:R-:W-:Y:S01]  /*0550*/  IADD3 R12, P1, R12, UR8, RZ ;  /* 0x000000080c0c7c10 */ /* 0x000fe2000ff3e0ff */
[----:B------:R-:W3:Y:S01]  /*0560*/  LDG.E.EL R32, desc[UR4][R32.64] ;  /* 0x0000000420207981 */ /* 0x000ee2000c2e1900 */
[----:B------:R-:W-:-:S02]  /*0570*/  IADD3.X R15, R13, UR7, RZ, P0, !PT ;  /* 0x000000070d0f7c10 */ /* 0x000fc400087fe4ff */
[C---:B------:R-:W-:Y:S01]  /*0580*/  SHF.L.U64.HI R19, R18.reuse, 0x2, R19 ;  /* 0x0000000212137819 */ /* 0x040fe20000010213 */
[----:B------:R-:W-:Y:S01]  /*0590*/  IMAD.SHL.U32 R18, R18, 0x4, RZ ;  /* 0x0000000412127824 */ /* 0x000fe200078e00ff */
[----:B------:R-:W-:Y:S01]  /*05a0*/  IADD3.X R13, R13, UR9, RZ, P1, !PT ;  /* 0x000000090d0d7c10 */ /* 0x000fe20008ffe4ff */
[----:B------:R4:W5:Y:S04]  /*05b0*/  LDG.E.EL R26, desc[UR4][R14.64] ;  /* 0x000000040e1a7981 */ /* 0x000968000c2e1900 */
[----:B------:R1:W3:Y:S01]  /*05c0*/  LDG.E.EL R31, desc[UR4][R12.64] ;  /* 0x000000040c1f7981 */ /* 0x0002e2000c2e1900 */
[----:B0---4-:R-:W-:-:S04]  /*05d0*/  IADD3 R14, P0, R18, UR6, RZ ;  /* 0x00000006120e7c10 */ /* 0x011fc8000ff1e0ff */
[----:B------:R-:W-:Y:S01]  /*05e0*/  IADD3.X R15, R19, UR7, RZ, P0, !PT ;  /* 0x00000007130f7c10 */ /* 0x000fe200087fe4ff */
[----:B-1----:R-:W-:-:S04]  /*05f0*/  IMAD.WIDE R12, R10, 0x8, R16 ;  /* 0x000000080a0c7825 */ /* 0x002fc800078e0210 */
[----:B------:R-:W4:Y:S04]  /*0600*/  LDG.E.EL R28, desc[UR4][R14.64] ;  /* 0x000000040e1c7981 */ /* 0x000f28000c2e1900 */
[----:B------:R-:W4:Y:S01]  /*0610*/  LDG.E.EL.128 R12, desc[UR4][R12.64] ;  /* 0x000000040c0c7981 */ /* 0x000f22000c2e1d00 */
[----:B------:R-:W-:Y:S02]  /*0620*/  IADD3 R18, P0, R18, UR8, RZ ;  /* 0x0000000812127c10 */ /* 0x000fe4000ff1e0ff */
[----:B------:R-:W-:Y:S02]  /*0630*/  SHF.R.U32.HI R35, RZ, 0x1a, R9 ;  /* 0x0000001aff237819 */ /* 0x000fe40000011609 */
[----:B------:R-:W-:Y:S02]  /*0640*/  IADD3.X R19, R19, UR9, RZ, P0, !PT ;  /* 0x0000000913137c10 */ /* 0x000fe400087fe4ff */
[----:B------:R-:W-:-:S03]  /*0650*/  LOP3.LUT R35, R35, 0x20, RZ, 0xc0, !PT ;  /* 0x0000002023237812 */ /* 0x000fc600078ec0ff */
[----:B------:R-:W4:Y:S01]  /*0660*/  LDG.E.EL R33, desc[UR4][R18.64] ;  /* 0x0000000412217981 */ /* 0x000f22000c2e1900 */
[----:B------:R-:W-:-:S05]  /*0670*/  IADD3 R35, P0, R8, R35, RZ ;  /* 0x0000002308237210 */ /* 0x000fca0007f1e0ff */
[----:B------:R-:W-:Y:S01]  /*0680*/  IMAD.X R8, RZ, RZ, R9, P0 ;  /* 0x000000ffff087224 */ /* 0x000fe200000e0609 */
[----:B------:R-:W-:-:S04]  /*0690*/  LEA R20, P0, R35, R20, 0x5 ;  /* 0x0000001423147211 */ /* 0x000fc800078028ff */
[----:B------:R-:W-:Y:S02]  /*06a0*/  LEA.HI.X R4, R35, R4, R8, 0x5, P0 ;  /* 0x0000000423047211 */ /* 0x000fe400000f2c08 */
[----:B------:R-:W-:-:S05]  /*06b0*/  IADD3 R8, P0, R20, R11, RZ ;  /* 0x0000000b14087210 */ /* 0x000fca0007f1e0ff */
[----:B------:R-:W-:Y:S02]  /*06c0*/  IMAD.X R29, R4, 0x1, R29, P0 ;  /* 0x00000001041d7824 */ /* 0x000fe400000e061d */
[----:B------:R-:W-:-:S03]  /*06d0*/  IMAD.SHL.U32 R11, R8, 0x4, RZ ;  /* 0x00000004080b7824 */ /* 0x000fc600078e00ff */
[----:B------:R-:W-:Y:S02]  /*06e0*/  SHF.L.U64.HI R29, R8, 0x2, R29 ;  /* 0x00000002081d7819 */ /* 0x000fe4000001021d */
[----:B------:R-:W-:-:S04]  /*06f0*/  IADD3 R8, P0, R11, UR6, RZ ;  /* 0x000000060b087c10 */ /* 0x000fc8000ff1e0ff */
[----:B------:R-:W-:-:S05]  /*0700*/  IADD3.X R9, R29, UR7, RZ, P0, !PT ;  /* 0x000000071d097c10 */ /* 0x000fca00087fe4ff */
[----:B------:R0:W4:Y:S02]  /*0710*/  LDG.E.EL R19, desc[UR4][R8.64] ;  /* 0x0000000408137981 */ /* 0x000124000c2e1900 */
[----:B0-----:R-:W-:-:S04]  /*0720*/  IADD3 R8, P0, R11, UR8, RZ ;  /* 0x000000080b087c10 */ /* 0x001fc8000ff1e0ff */
[----:B------:R-:W-:-:S05]  /*0730*/  IADD3.X R9, R29, UR9, RZ, P0, !PT ;  /* 0x000000091d097c10 */ /* 0x000fca00087fe4ff */
[----:B------:R0:W4:Y:S01]  /*0740*/  LDG.E.EL R11, desc[UR4][R8.64] ;  /* 0x00000004080b7981 */ /* 0x000122000c2e1900 */
[----:B------:R-:W-:-:S05]  /*0750*/  VIADD R18, R0, 0x2 ;  /* 0x0000000200127836 */ /* 0x000fca0000000000 */
[----:B------:R-:W-:-:S04]  /*0760*/  LEA.HI R25, R25, R18, RZ, 0x6 ;  /* 0x0000001219197211 */ /* 0x000fc800078f30ff */
[----:B------:R-:W-:-:S05]  /*0770*/  LOP3.LUT R25, R25, 0xffffffc0, RZ, 0xc0, !PT ;  /* 0xffffffc019197812 */ /* 0x000fca00078ec0ff */
[----:B------:R-:W-:Y:S01]  /*0780*/  IMAD.IADD R29, R18, 0x1, -R25 ;  /* 0x00000001121d7824 */ /* 0x000fe200078e0a19 */
[----:B--2---:R-:W-:-:S13]  /*0790*/  FSETP.GT.AND P0, PT, R27, RZ, PT ;  /* 0x000000ff1b00720b */ /* 0x004fda0003f04000 */
[----:B------:R-:W-:Y:S01]  /*07a0*/  @!P0 FMUL R27, R27, 0.20000000298023223877 ;  /* 0x3e4ccccd1b1b8820 */ /* 0x000fe20000400000 */
[----:B-----5:R-:W-:-:S03]  /*07b0*/  FSETP.GT.AND P2, PT, R26, RZ, PT ;  /* 0x000000ff1a00720b */ /* 0x020fc60003f44000 */
[----:B---3--:R-:W-:Y:S01]  /*07c0*/  FADD R27, R32, R27 ;  /* 0x0000001b201b7221 */ /* 0x008fe20000000000 */
[----:B----4-:R-:W-:Y:S02]  /*07d0*/  FSETP.GT.AND P1, PT, R28, RZ, PT ;  /* 0x000000ff1c00720b */ /* 0x010fe40003f24000 */
[----:B------:R-:W-:-:S04]  /*07e0*/  SHF.R.U32.HI R35, RZ, 0x1a, R13 ;  /* 0x0000001aff237819 */ /* 0x000fc8000001160d */
[----:B------:R-:W-:-:S04]  /*07f0*/  LOP3.LUT R35, R35, 0x20, RZ, 0xc0, !PT ;  /* 0x0000002023237812 */ /* 0x000fc800078ec0ff */
[----:B------:R-:W-:-:S04]  /*0800*/  IADD3 R18, P3, R12, R35, RZ ;  /* 0x000000230c127210 */ /* 0x000fc80007f7e0ff */
[----:B------:R-:W-:Y:S01]  /*0810*/  IADD3 R12, P0, R18, R2, RZ ;  /* 0x00000002120c7210 */ /* 0x000fe20007f1e0ff */
[----:B------:R-:W-:-:S04]  /*0820*/  IMAD.X R25, RZ, RZ, R13, P3 ;  /* 0x000000ffff197224 */ /* 0x000fc800018e060d */
[----:B------:R-:W-:Y:S02]  /*0830*/  IMAD.SHL.U32 R32, R12, 0x4, RZ ;  /* 0x000000040c207824 */ /* 0x000fe400078e00ff */
[----:B0-----:R-:W-:Y:S02]  /*0840*/  IMAD.X R9, R25, 0x1, R3, P0 ;  /* 0x0000000119097824 */ /* 0x001fe400000e0603 */
[----:B------:R-:W-:Y:S01]  /*0850*/  @!P1 FMUL R28, R28, 0.20000000298023223877 ;  /* 0x3e4ccccd1c1c9820 */ /* 0x000fe20000400000 */
[----:B------:R-:W-:Y:S02]  /*0860*/  IADD3 R8, P0, R32, UR6, RZ ;  /* 0x0000000620087c10 */ /* 0x000fe4000ff1e0ff */
[----:B------:R-:W-:Y:S02]  /*0870*/  SHF.L.U64.HI R12, R12, 0x2, R9 ;  /* 0x000000020c0c7819 */ /* 0x000fe40000010209 */
[----:B------:R-:W-:Y:S01]  /*0880*/  IADD3 R32, P1, R32, UR8, RZ ;  /* 0x0000000820207c10 */ /* 0x000fe2000ff3e0ff */
[----:B------:R-:W-:Y:S01]  /*0890*/  FADD R28, R33, R28 ;  /* 0x0000001c211c7221 */ /* 0x000fe20000000000 */
[----:B------:R-:W-:-:S02]  /*08a0*/  IADD3.X R9, R12, UR7, RZ, P0, !PT ;  /* 0x000000070c097c10 */ /* 0x000fc400087fe4ff */
[----:B------:R-:W-:Y:S02]  /*08b0*/  IADD3.X R33, R12, UR9, RZ, P1, !PT ;  /* 0x000000090c217c10 */ /* 0x000fe40008ffe4ff */
[----:B------:R-:W-:Y:S01]  /*08c0*/  IADD3 R12, P0, R22, R18, RZ ;  /* 0x00000012160c7210 */ /* 0x000fe20007f1e0ff */
[----:B------:R-:W-:Y:S02]  /*08d0*/  @!P2 FMUL R26, R26, 0.20000000298023223877 ;  /* 0x3e4ccccd1a1aa820 */ /* 0x000fe40000400000 */
[----:B------:R-:W2:Y:S02]  /*08e0*/  LDG.E.EL R32, desc[UR4][R32.64] ;  /* 0x0000000420207981 */ /* 0x000ea4000c2e1900 */
[----:B------:R-:W-:Y:S02]  /*08f0*/  IMAD.X R13, R5, 0x1, R25, P0 ;  /* 0x00000001050d7824 */ /* 0x000fe400000e0619 */
[----:B------:R-:W-:Y:S02]  /*0900*/  IMAD.SHL.U32 R34, R12, 0x4, RZ ;  /* 0x000000040c227824 */ /* 0x000fe400078e00ff */
[----:B------:R-:W-:-:S02]  /*0910*/  FADD R26, R31, R26 ;  /* 0x0000001a1f1a7221 */ /* 0x000fc40000000000 */
[----:B------:R0:W3:Y:S01]  /*0920*/  LDG.E.EL R31, desc[UR4][R8.64] ;  /* 0x00000004081f7981 */ /* 0x0000e2000c2e1900 */
[----:B------:R-:W-:Y:S02]  /*0930*/  SHF.L.U64.HI R12, R12, 0x2, R13 ;  /* 0x000000020c0c7819 */ /* 0x000fe4000001020d */
[----:B0-----:R-:W-:-:S04]  /*0940*/  IADD3 R8, P0, R34, UR6, RZ ;  /* 0x0000000622087c10 */ /* 0x001fc8000ff1e0ff */
[----:B------:R-:W-:-:S05]  /*0950*/  IADD3.X R9, R12, UR7, RZ, P0, !PT ;  /* 0x000000070c097c10 */ /* 0x000fca00087fe4ff */
[----:B------:R0:W4:Y:S02]  /*0960*/  LDG.E.EL R33, desc[UR4][R8.64] ;  /* 0x0000000408217981 */ /* 0x000124000c2e1900 */
[----:B0-----:R-:W0:Y:S01]  /*0970*/  LDC.64 R8, c[0x0][0x240] ;  /* 0x00009000ff087b82 */ /* 0x001e220000000a00 */
[----:B------:R-:W-:Y:S02]  /*0980*/  IADD3 R34, P1, R34, UR8, RZ ;  /* 0x0000000822227c10 */ /* 0x000fe4000ff3e0ff */
[----:B------:R-:W-:Y:S02]  /*0990*/  FSETP.GT.AND P0, PT, R19, RZ, PT ;  /* 0x000000ff1300720b */ /* 0x000fe40003f04000 */
[----:B------:R-:W-:-:S05]  /*09a0*/  IADD3.X R35, R12, UR9, RZ, P1, !PT ;  /* 0x000000090c237c10 */ /* 0x000fca0008ffe4ff */
[----:B------:R-:W5:Y:S06]  /*09b0*/  LDG.E.EL R34, desc[UR4][R34.64] ;  /* 0x0000000422227981 */ /* 0x000f6c000c2e1900 */
[----:B------:R-:W-:Y:S01]  /*09c0*/  @!P0 FMUL R19, R19, 0.20000000298023223877 ;  /* 0x3e4ccccd13138820 */ /* 0x000fe20000400000 */
[----:B0-----:R-:W-:-:S04]  /*09d0*/  IMAD.WIDE R8, R10, 0x4, R8 ;  /* 0x000000040a087825 */ /* 0x001fc800078e0208 */
[----:B------:R-:W-:Y:S02]  /*09e0*/  FADD R19, R11, R19 ;  /* 0x000000130b137221 */ /* 0x000fe40000000000 */
[----:B------:R-:W5:Y:S01]  /*09f0*/  LDG.E.EL.128 R8, desc[UR4][R8.64] ;  /* 0x0000000408087981 */ /* 0x000f62000c2e1d00 */
[C---:B------:R-:W-:Y:S02]  /*0a00*/  IMAD.WIDE R12, R29.reuse, 0x8, R36 ;  /* 0x000000081d0c7825 */ /* 0x040fe400078e0224 */
[----:B------:R-:W0:Y:S02]  /*0a10*/  LDC.64 R36, c[0x0][0x250] ;  /* 0x00009400ff247b82 */ /* 0x000e240000000a00 */
[----:B------:R-:W-:-:S04]  /*0a20*/  IMAD.WIDE R16, R29, 0x8, R16 ;  /* 0x000000081d107825 */ /* 0x000fc800078e0210 */
[----:B0-----:R-:W-:-:S05]  /*0a30*/  IMAD.WIDE R38, R21, 0x4, R36 ;  /* 0x0000000415267825 */ /* 0x001fca00078e0224 */
[----:B------:R-:W5:Y:S01]  /*0a40*/  LDG.E.EL R21, desc[UR4][R38.64] ;  /* 0x0000000426157981 */ /* 0x000f62000c2e1900 */
[----:B---3--:R-:W-:-:S13]  /*0a50*/  FSETP.GT.AND P0, PT, R31, RZ, PT ;  /* 0x000000ff1f00720b */ /* 0x008fda0003f04000 */
[----:B------:R-:W-:Y:S01]  /*0a60*/  @!P0 FMUL R31, R31, 0.20000000298023223877 ;  /* 0x3e4ccccd1f1f8820 */ /* 0x000fe20000400000 */
[----:B----4-:R-:W-:-:S03]  /*0a70*/  FSETP.GT.AND P0, PT, R33, RZ, PT ;  /* 0x000000ff2100720b */ /* 0x010fc60003f04000 */
[----:B--2---:R-:W-:-:S10]  /*0a80*/  FADD R32, R32, R31 ;  /* 0x0000001f20207221 */ /* 0x004fd40000000000 */
[----:B------:R-:W-:-:S04]  /*0a90*/  @!P0 FMUL R33, R33, 0.20000000298023223877 ;  /* 0x3e4ccccd21218820 */ /* 0x000fc80000400000 */
[----:B-----5:R-:W-:-:S04]  /*0aa0*/  FADD R34, R34, R33 ;  /* 0x0000002122227221 */ /* 0x020fc80000000000 */
[----:B------:R-:W-:Y:S01]  /*0ab0*/  FADD R29, -R28, R34 ;  /* 0x000000221c1d7221 */ /* 0x000fe20000000100 */
[----:B------:R-:W-:Y:S01]  /*0ac0*/  IADD3 R34, P0, R18, R23, RZ ;  /* 0x0000001712227210 */ /* 0x000fe20007f1e0ff */
[----:B------:R-:W-:-:S04]  /*0ad0*/  FADD R32, -R27, R32 ;  /* 0x000000201b207221 */ /* 0x000fc80000000100 */
[----:B------:R-:W-:Y:S02]  /*0ae0*/  IMAD.SHL.U32 R35, R34, 0x4, RZ ;  /* 0x0000000422237824 */ /* 0x000fe400078e00ff */
[C---:B------:R-:W-:Y:S01]  /*0af0*/  FFMA R28, R8.reuse, R29, R28 ;  /* 0x0000001d081c7223 */ /* 0x040fe2000000001c */
[----:B------:R-:W-:Y:S02]  /*0b00*/  IMAD.X R29, R25, 0x1, R24, P0 ;  /* 0x00000001191d7824 */ /* 0x000fe400000e0618 */
[----:B------:R-:W-:Y:S01]  /*0b10*/  FFMA R27, R8, R32, R27 ;  /* 0x00000020081b7223 */ /* 0x000fe2000000001b */
[----:B------:R-:W-:Y:S02]  /*0b20*/  IADD3 R32, P0, R35, UR6, RZ ;  /* 0x0000000623207c10 */ /* 0x000fe4000ff1e0ff */
[----:B------:R-:W-:-:S04]  /*0b30*/  SHF.L.U64.HI R34, R34, 0x2, R29 ;  /* 0x0000000222227819 */ /* 0x000fc8000001021d */
[----:B------:R-:W-:Y:S01]  /*0b40*/  IADD3.X R33, R34, UR7, RZ, P0, !PT ;  /* 0x0000000722217c10 */ /* 0x000fe200087fe4ff */
[----:B------:R-:W-:Y:S01]  /*0b50*/  IMAD.WIDE R30, R30, 0x4, R36 ;  /* 0x000000041e1e7825 */ /* 0x000fe200078e0224 */
[----:B------:R-:W-:-:S03]  /*0b60*/  IADD3 R36, P1, R20, R18, RZ ;  /* 0x0000001214247210 */ /* 0x000fc60007f3e0ff */
[----:B------:R0:W2:Y:S02]  /*0b70*/  LDG.E.EL R29, desc[UR4][R32.64] ;  /* 0x00000004201d7981 */ /* 0x0000a4000c2e1900 */
[----:B------:R-:W-:Y:S01]  /*0b80*/  IMAD.X R25, R4, 0x1, R25, P1 ;  /* 0x0000000104197824 */ /* 0x000fe200008e0619 */
[----:B0-----:R-:W-:Y:S01]  /*0b90*/  IADD3 R32, P0, R35, UR8, RZ ;  /* 0x0000000823207c10 */ /* 0x001fe2000ff1e0ff */
[----:B------:R-:W-:-:S03]  /*0ba0*/  IMAD.SHL.U32 R35, R36, 0x4, RZ ;  /* 0x0000000424237824 */ /* 0x000fc600078e00ff */
[----:B------:R-:W-:Y:S02]  /*0bb0*/  IADD3.X R33, R34, UR9, RZ, P0, !PT ;  /* 0x0000000922217c10 */ /* 0x000fe400087fe4ff */
[----:B------:R-:W-:-:S03]  /*0bc0*/  SHF.L.U64.HI R18, R36, 0x2, R25 ;  /* 0x0000000224127819 */ /* 0x000fc60000010219 */
[----:B------:R0:W3:Y:S02]  /*0bd0*/  LDG.E.EL R34, desc[UR4][R32.64] ;  /* 0x0000000420227981 */ /* 0x0000e4000c2e1900 */
[----:B0-----:R-:W-:-:S04]  /*0be0*/  IADD3 R32, P0, R35, UR6, RZ ;  /* 0x0000000623207c10 */ /* 0x001fc8000ff1e0ff */
[----:B------:R-:W-:-:S05]  /*0bf0*/  IADD3.X R33, R18, UR7, RZ, P0, !PT ;  /* 0x0000000712217c10 */ /* 0x000fca00087fe4ff */
[----:B------:R0:W4:Y:S02]  /*0c00*/  LDG.E.EL R25, desc[UR4][R32.64] ;  /* 0x0000000420197981 */ /* 0x000124000c2e1900 */
[----:B0-----:R-:W-:-:S04]  /*0c10*/  IADD3 R32, P0, R35, UR8, RZ ;  /* 0x0000000823207c10 */ /* 0x001fc8000ff1e0ff */
[----:B------:R-:W-:-:S05]  /*0c20*/  IADD3.X R33, R18, UR9, RZ, P0, !PT ;  /* 0x0000000912217c10 */ /* 0x000fca00087fe4ff */
[----:B------:R-:W5:Y:S01]  /*0c30*/  LDG.E.EL R18, desc[UR4][R32.64] ;  /* 0x0000000420127981 */ /* 0x000f62000c2e1900 */
[----:B--2---:R-:W-:-:S13]  /*0c40*/  FSETP.GT.AND P0, PT, R29, RZ, PT ;  /* 0x000000ff1d00720b */ /* 0x004fda0003f04000 */
[----:B------:R-:W-:-:S04]  /*0c50*/  @!P0 FMUL R29, R29, 0.20000000298023223877 ;  /* 0x3e4ccccd1d1d8820 */ /* 0x000fc80000400000 */
[----:B---3--:R-:W-:Y:S01]  /*0c60*/  FADD R35, R34, R29 ;  /* 0x0000001d22237221 */ /* 0x008fe20000000000 */
[----:B------:R-:W-:-:S04]  /*0c70*/  SHF.R.U32.HI R29, RZ, 0x1a, R7 ;  /* 0x0000001aff1d7819 */ /* 0x000fc80000011607 */
[----:B------:R-:W-:Y:S02]  /*0c80*/  LOP3.LUT R29, R29, 0x20, RZ, 0xc0, !PT ;  /* 0x000000201d1d7812 */ /* 0x000fe400078ec0ff */
[----:B----4-:R-:W-:Y:S02]  /*0c90*/  FSETP.GT.AND P1, PT, R25, RZ, PT ;  /* 0x000000ff1900720b */ /* 0x010fe40003f24000 */
[----:B------:R-:W-:Y:S01]  /*0ca0*/  IADD3 R29, P0, R6, R29, RZ ;  /* 0x0000001d061d7210 */ /* 0x000fe20007f1e0ff */
[----:B------:R-:W-:-:S10]  /*0cb0*/  FADD R35, -R26, R35 ;  /* 0x000000231a237221 */ /* 0x000fd40000000100 */
[----:B------:R-:W-:Y:S01]  /*0cc0*/  @!P1 FMUL R25, R25, 0.20000000298023223877 ;  /* 0x3e4ccccd19199820 */ /* 0x000fe20000400000 */
[----:B------:R-:W-:-:S03]  /*0cd0*/  IMAD.X R34, RZ, RZ, R7, P0 ;  /* 0x000000ffff227224 */ /* 0x000fc600000e0607 */
[----:B-----5:R-:W-:Y:S01]  /*0ce0*/  FADD R18, R18, R25 ;  /* 0x0000001912127221 */ /* 0x020fe20000000000 */
[----:B------:R-:W-:-:S03]  /*0cf0*/  IADD3 R25, P0, R2, R29, RZ ;  /* 0x0000001d02197210 */ /* 0x000fc60007f1e0ff */
[----:B------:R-:W-:Y:S01]  /*0d00*/  FADD R18, -R19, R18 ;  /* 0x0000001213127221 */ /* 0x000fe20000000100 */
[----:B------:R-:W-:-:S03]  /*0d10*/  FFMA R6, R8, R35, R26 ;  /* 0x0000002308067223 */ /* 0x000fc6000000001a */
[----:B------:R-:W-:Y:S01]  /*0d20*/  FFMA R7, R8, R18, R19 ;  /* 0x0000001208077223 */ /* 0x000fe20000000013 */
[----:B------:R-:W-:Y:S01]  /*0d30*/  SHF.R.U32.HI R19, RZ, 0x1a, R15 ;  /* 0x0000001aff137819 */ /* 0x000fe2000001160f */
[----:B------:R-:W-:Y:S02]  /*0d40*/  IMAD.X R8, R3, 0x1, R34, P0 ;  /* 0x0000000103087824 */ /* 0x000fe400000e0622 */
[----:B------:R-:W-:Y:S01]  /*0d50*/  IMAD.SHL.U32 R35, R25, 0x4, RZ ;  /* 0x0000000419237824 */ /* 0x000fe200078e00ff */
[----:B------:R-:W-:Y:S02]  /*0d60*/  LOP3.LUT R19, R19, 0x20, RZ, 0xc0, !PT ;  /* 0x0000002013137812 */ /* 0x000fe400078ec0ff */
[----:B------:R-:W-:Y:S02]  /*0d70*/  SHF.L.U64.HI R8, R25, 0x2, R8 ;  /* 0x0000000219087819 */ /* 0x000fe40000010208 */
[----:B------:R-:W-:Y:S02]  /*0d80*/  IADD3 R32, P0, R35, UR6, RZ ;  /* 0x0000000623207c10 */ /* 0x000fe4000ff1e0ff */
[----:B------:R-:W-:-:S02]  /*0d90*/  IADD3 R18, P1, R14, R19, RZ ;  /* 0x000000130e127210 */ /* 0x000fc40007f3e0ff */
[----:B------:R-:W-:Y:S02]  /*0da0*/  IADD3.X R33, R8, UR7, RZ, P0, !PT ;  /* 0x0000000708217c10 */ /* 0x000fe400087fe4ff */
[----:B------:R-:W-:Y:S01]  /*0db0*/  IADD3 R26, P0, R18, R2, RZ ;  /* 0x00000002121a7210 */ /* 0x000fe20007f1e0ff */
[----:B------:R-:W-:Y:S02]  /*0dc0*/  IMAD.X R19, RZ, RZ, R15, P1 ;  /* 0x000000ffff137224 */ /* 0x000fe400008e060f */
[----:B------:R0:W2:Y:S02]  /*0dd0*/  LDG.E.EL R25, desc[UR4][R32.64] ;  /* 0x0000000420197981 */ /* 0x0000a4000c2e1900 */
[----:B------:R-:W-:Y:S02]  /*0de0*/  IMAD.X R15, R19, 0x1, R3, P0 ;  /* 0x00000001130f7824 */ /* 0x000fe400000e0603 */
[----:B------:R-:W-:-:S03]  /*0df0*/  IMAD.SHL.U32 R37, R26, 0x4, RZ ;  /* 0x000000041a257824 */ /* 0x000fc600078e00ff */
[----:B------:R-:W-:Y:S02]  /*0e00*/  SHF.L.U64.HI R26, R26, 0x2, R15 ;  /* 0x000000021a1a7819 */ /* 0x000fe4000001020f */
[----:B------:R-:W-:-:S04]  /*0e10*/  IADD3 R14, P0, R37, UR6, RZ ;  /* 0x00000006250e7c10 */ /* 0x000fc8000ff1e0ff */
[----:B------:R-:W-:-:S05]  /*0e20*/  IADD3.X R15, R26, UR7, RZ, P0, !PT ;  /* 0x000000071a0f7c10 */ /* 0x000fca00087fe4ff */
[----:B------:R1:W3:Y:S01]  /*0e30*/  LDG.E.EL R36, desc[UR4][R14.64] ;  /* 0x000000040e247981 */ /* 0x0002e2000c2e1900 */
[----:B0-----:R-:W-:-:S04]  /*0e40*/  IADD3 R32, P0, R35, UR8, RZ ;  /* 0x0000000823207c10 */ /* 0x001fc8000ff1e0ff */
[----:B------:R-:W-:Y:S02]  /*0e50*/  IADD3.X R33, R8, UR9, RZ, P0, !PT ;  /* 0x0000000908217c10 */ /* 0x000fe400087fe4ff */
[----:B-1----:R-:W-:-:S03]  /*0e60*/  IADD3 R14, P1, R37, UR8, RZ ;  /* 0x00000008250e7c10 */ /* 0x002fc6000ff3e0ff */
[----:B------:R-:W4:Y:S01]  /*0e70*/  LDG.E.EL R8, desc[UR4][R32.64] ;  /* 0x0000000420087981 */ /* 0x000f22000c2e1900 */
[----:B------:R-:W-:-:S05]  /*0e80*/  IADD3.X R15, R26, UR9, RZ, P1, !PT ;  /* 0x000000091a0f7c10 */ /* 0x000fca0008ffe4ff */
[----:B------:R-:W5:Y:S01]  /*0e90*/  LDG.E.EL R35, desc[UR4][R14.64] ;  /* 0x000000040e237981 */ /* 0x000f62000c2e1900 */
[----:B--2---:R-:W-:Y:S02]  /*0ea0*/  FSETP.GT.AND P0, PT, R25, RZ, PT ;  /* 0x000000ff1900720b */ /* 0x004fe40003f04000 */
[----:B---3--:R-:W-:-:S11]  /*0eb0*/  FSETP.GT.AND P1, PT, R36, RZ, PT ;  /* 0x000000ff2400720b */ /* 0x008fd60003f24000 */
[----:B------:R-:W-:Y:S01]  /*0ec0*/  @!P0 FMUL R25, R25, 0.20000000298023223877 ;  /* 0x3e4ccccd19198820 */ /* 0x000fe20000400000 */
[----:B------:R-:W-:-:S05]  /*0ed0*/  IADD3 R37, P0, R22, R29, RZ ;  /* 0x0000001d16257210 */ /* 0x000fca0007f1e0ff */
[----:B------:R-:W-:Y:S02]  /*0ee0*/  IMAD.SHL.U32 R26, R37, 0x4, RZ ;  /* 0x00000004251a7824 */ /* 0x000fe400078e00ff */
[----:B------:R-:W-:Y:S01]  /*0ef0*/  @!P1 FMUL R36, R36, 0.20000000298023223877 ;  /* 0x3e4ccccd24249820 */ /* 0x000fe20000400000 */
[----:B----4-:R-:W-:-:S03]  /*0f00*/  FADD R8, R8, R25 ;  /* 0x0000001908087221 */ /* 0x010fc60000000000 */
[----:B-----5:R-:W-:Y:S01]  /*0f10*/  FADD R25, R35, R36 ;  /* 0x0000002423197221 */ /* 0x020fe20000000000 */
[----:B------:R-:W-:Y:S01]  /*0f20*/  IMAD.X R36, R5, 0x1, R34, P0 ;  /* 0x0000000105247824 */ /* 0x000fe200000e0622 */
[----:B------:R-:W-:-:S04]  /*0f30*/  IADD3 R32, P0, R26, UR6, RZ ;  /* 0x000000061a207c10 */ /* 0x000fc8000ff1e0ff */
[----:B------:R-:W-:Y:S01]  /*0f40*/  SHF.L.U64.HI R35, R37, 0x2, R36 ;  /* 0x0000000225237819 */ /* 0x000fe20000010224 */
[----:B------:R-:W-:Y:S01]  /*0f50*/  FADD R25, -R8, R25 ;  /* 0x0000001908197221 */ /* 0x000fe20000000100 */
[----:B------:R-:W-:Y:S02]  /*0f60*/  IADD3 R14, P1, R26, UR8, RZ ;  /* 0x000000081a0e7c10 */ /* 0x000fe4000ff3e0ff */
[----:B------:R-:W-:Y:S02]  /*0f70*/  IADD3.X R33, R35, UR7, RZ, P0, !PT ;  /* 0x0000000723217c10 */ /* 0x000fe400087fe4ff */
[----:B------:R-:W-:Y:S01]  /*0f80*/  IADD3 R37, P0, R22, R18, RZ ;  /* 0x0000001216257210 */ /* 0x000fe20007f1e0ff */
[----:B------:R-:W-:Y:S01]  /*0f90*/  FFMA R25, R9, R25, R8 ;  /* 0x0000001909197223 */ /* 0x000fe20000000008 */
[----:B------:R-:W-:Y:S01]  /*0fa0*/  IADD3.X R15, R35, UR9, RZ, P1, !PT ;  /* 0x00000009230f7c10 */ /* 0x000fe20008ffe4ff */
[----:B------:R-:W2:Y:S02]  /*0fb0*/  LDG.E.EL R26, desc[UR4][R32.64] ;  /* 0x00000004201a7981 */ /* 0x000ea4000c2e1900 */
[----:B------:R-:W-:-:S02]  /*0fc0*/  IMAD.X R36, R5, 0x1, R19, P0 ;  /* 0x0000000105247824 */ /* 0x000fc400000e0613 */
[C---:B------:R-:W-:Y:S01]  /*0fd0*/  IMAD.SHL.U32 R8, R37.reuse, 0x4, RZ ;  /* 0x0000000425087824 */ /* 0x040fe200078e00ff */
[----:B------:R0:W3:Y:S02]  /*0fe0*/  LDG.E.EL R35, desc[UR4][R14.64] ;  /* 0x000000040e237981 */ /* 0x0000e4000c2e1900 */
[----:B------:R-:W-:Y:S02]  /*0ff0*/  SHF.L.U64.HI R37, R37, 0x2, R36 ;  /* 0x0000000225257819 */ /* 0x000fe40000010224 */
        /* <DEDUP_REMOVED lines=9> */
[----:B------:R-:W-:Y:S02]  /*1090*/  IADD3 R35, P0, R23, R29, RZ ;  /* 0x0000001d17237210 */ /* 0x000fe40007f1e0ff */
[----:B----4-:R-:W-:-:S03]  /*10a0*/  FSETP.GT.AND P1, PT, R36, RZ, PT ;  /* 0x000000ff2400720b */ /* 0x010fc60003f24000 */
[----:B------:R-:W-:Y:S02]  /*10b0*/  IMAD.X R32, R24, 0x1, R34, P0 ;  /* 0x0000000118207824 */ /* 0x000fe400000e0622 */
[----:B------:R-:W-:-:S03]  /*10c0*/  IMAD.SHL.U32 R8, R35, 0x4, RZ ;  /* 0x0000000423087824 */ /* 0x000fc600078e00ff */
[----:B------:R-:W-:Y:S02]  /*10d0*/  SHF.L.U64.HI R35, R35, 0x2, R32 ;  /* 0x0000000223237819 */ /* 0x000fe40000010220 */
[----:B------:R-:W-:-:S03]  /*10e0*/  IADD3 R32, P0, R8, UR6, RZ ;  /* 0x0000000608207c10 */ /* 0x000fc6000ff1e0ff */
[----:B------:R-:W-:-:S04]  /*10f0*/  @!P1 FMUL R36, R36, 0.20000000298023223877 ;  /* 0x3e4ccccd24249820 */ /* 0x000fc80000400000 */
[----:B-----5:R-:W-:Y:S01]  /*1100*/  FADD R36, R33, R36 ;  /* 0x0000002421247221 */ /* 0x020fe20000000000 */
[----:B------:R-:W-:-:S05]  /*1110*/  IADD3.X R33, R35, UR7, RZ, P0, !PT ;  /* 0x0000000723217c10 */ /* 0x000fca00087fe4ff */
[----:B------:R-:W2:Y:S01]  /*1120*/  LDG.E.EL R32, desc[UR4][R32.64] ;  /* 0x0000000420207981 */ /* 0x000ea2000c2e1900 */
[----:B------:R-:W-:-:S04]  /*1130*/  IADD3 R14, P0, R8, UR8, RZ ;  /* 0x00000008080e7c10 */ /* 0x000fc8000ff1e0ff */
[----:B------:R-:W-:-:S05]  /*1140*/  IADD3.X R15, R35, UR9, RZ, P0, !PT ;  /* 0x00000009230f7c10 */ /* 0x000fca00087fe4ff */
[----:B------:R0:W3:Y:S01]  /*1150*/  LDG.E.EL R33, desc[UR4][R14.64] ;  /* 0x000000040e217981 */ /* 0x0000e2000c2e1900 */
[----:B------:R-:W-:-:S05]  /*1160*/  IADD3 R29, P0, R20, R29, RZ ;  /* 0x0000001d141d7210 */ /* 0x000fca0007f1e0ff */
[----:B------:R-:W-:Y:S02]  /*1170*/  IMAD.X R8, R4, 0x1, R34, P0 ;  /* 0x0000000104087824 */ /* 0x000fe400000e0622 */
[----:B------:R-:W-:-:S03]  /*1180*/  IMAD.SHL.U32 R34, R29, 0x4, RZ ;  /* 0x000000041d227824 */ /* 0x000fc600078e00ff */
[----:B------:R-:W-:Y:S02]  /*1190*/  SHF.L.U64.HI R29, R29, 0x2, R8 ;  /* 0x000000021d1d7819 */ /* 0x000fe40000010208 */
[----:B0-----:R-:W-:-:S04]  /*11a0*/  IADD3 R14, P0, R34, UR6, RZ ;  /* 0x00000006220e7c10 */ /* 0x001fc8000ff1e0ff */
[----:B------:R-:W-:Y:S02]  /*11b0*/  IADD3.X R15, R29, UR7, RZ, P0, !PT ;  /* 0x000000071d0f7c10 */ /* 0x000fe400087fe4ff */
[----:B------:R-:W-:Y:S01]  /*11c0*/  IADD3 R34, P1, R34, UR8, RZ ;  /* 0x0000000822227c10 */ /* 0x000fe2000ff3e0ff */
[----:B------:R-:W-:Y:S02]  /*11d0*/  FADD R36, -R26, R36 ;  /* 0x000000241a247221 */ /* 0x000fe40000000100 */
[----:B------:R0:W4:Y:S01]  /*11e0*/  LDG.E.EL R8, desc[UR4][R14.64] ;  /* 0x000000040e087981 */ /* 0x000122000c2e1900 */
[----:B------:R-:W-:Y:S01]  /*11f0*/  IADD3.X R35, R29, UR9, RZ, P1, !PT ;  /* 0x000000091d237c10 */ /* 0x000fe20008ffe4ff */
[----:B------:R-:W-:-:S04]  /*1200*/  FFMA R26, R9, R36, R26 ;  /* 0x00000024091a7223 */ /* 0x000fc8000000001a */
[----:B------:R1:W5:Y:S01]  /*1210*/  LDG.E.EL R34, desc[UR4][R34.64] ;  /* 0x0000000422227981 */ /* 0x000362000c2e1900 */
[----:B--2---:R-:W-:-:S13]  /*1220*/  FSETP.GT.AND P0, PT, R32, RZ, PT ;  /* 0x000000ff2000720b */ /* 0x004fda0003f04000 */
[----:B------:R-:W-:Y:S01]  /*1230*/  @!P0 FMUL R32, R32, 0.20000000298023223877 ;  /* 0x3e4ccccd20208820 */ /* 0x000fe20000400000 */
[----:B------:R-:W-:-:S05]  /*1240*/  IADD3 R29, P0, R18, R23, RZ ;  /* 0x00000017121d7210 */ /* 0x000fca0007f1e0ff */
[----:B------:R-:W-:Y:S02]  /*1250*/  IMAD.X R38, R19, 0x1, R24, P0 ;  /* 0x0000000113267824 */ /* 0x000fe400000e0618 */
[----:B------:R-:W-:Y:S02]  /*1260*/  IMAD.SHL.U32 R36, R29, 0x4, RZ ;  /* 0x000000041d247824 */ /* 0x000fe400078e00ff */
[----:B---3--:R-:W-:Y:S01]  /*1270*/  FADD R32, R33, R32 ;  /* 0x0000002021207221 */ /* 0x008fe20000000000 */
[----:B------:R-:W-:Y:S02]  /*1280*/  SHF.L.U64.HI R33, R29, 0x2, R38 ;  /* 0x000000021d217819 */ /* 0x000fe40000010226 */
[----:B0-----:R-:W-:-:S04]  /*1290*/  IADD3 R14, P0, R36, UR6, RZ ;  /* 0x00000006240e7c10 */ /* 0x001fc8000ff1e0ff */
[----:B------:R-:W-:Y:S02]  /*12a0*/  IADD3.X R15, R33, UR7, RZ, P0, !PT ;  /* 0x00000007210f7c10 */ /* 0x000fe400087fe4ff */
[----:B------:R-:W-:-:S03]  /*12b0*/  IADD3 R18, P1, R20, R18, RZ ;  /* 0x0000001214127210 */ /* 0x000fc60007f3e0ff */
[----:B------:R0:W2:Y:S02]  /*12c0*/  LDG.E.EL R29, desc[UR4][R14.64] ;  /* 0x000000040e1d7981 */ /* 0x0000a4000c2e1900 */
[----:B-1----:R-:W-:Y:S02]  /*12d0*/  IMAD.X R35, R4, 0x1, R19, P1 ;  /* 0x0000000104237824 */ /* 0x002fe400008e0613 */
[----:B------:R-:W-:Y:S01]  /*12e0*/  IMAD.SHL.U32 R19, R18, 0x4, RZ ;  /* 0x0000000412137824 */ /* 0x000fe200078e00ff */
[----:B0-----:R-:W-:-:S04]  /*12f0*/  IADD3 R14, P0, R36, UR8, RZ ;  /* 0x00000008240e7c10 */ /* 0x001fc8000ff1e0ff */
[----:B------:R-:W-:Y:S02]  /*1300*/  IADD3.X R15, R33, UR9, RZ, P0, !PT ;  /* 0x00000009210f7c10 */ /* 0x000fe400087fe4ff */
[----:B------:R-:W-:Y:S02]  /*1310*/  SHF.L.U64.HI R35, R18, 0x2, R35 ;  /* 0x0000000212237819 */ /* 0x000fe40000010223 */
[----:B------:R-:W-:Y:S01]  /*1320*/  IADD3 R18, P0, R19, UR6, RZ ;  /* 0x0000000613127c10 */ /* 0x000fe2000ff1e0ff */
[----:B------:R0:W3:Y:S02]  /*1330*/  LDG.E.EL R33, desc[UR4][R14.64] ;  /* 0x000000040e217981 */ /* 0x0000e4000c2e1900 */
[----:B0-----:R-:W-:Y:S02]  /*1340*/  IADD3 R14, P1, R19, UR8, RZ ;  /* 0x00000008130e7c10 */ /* 0x001fe4000ff3e0ff */
[----:B------:R-:W-:Y:S02]  /*1350*/  IADD3.X R19, R35, UR7, RZ, P0, !PT ;  /* 0x0000000723137c10 */ /* 0x000fe400087fe4ff */
[----:B------:R-:W-:-:S03]  /*1360*/  IADD3.X R15, R35, UR9, RZ, P1, !PT ;  /* 0x00000009230f7c10 */ /* 0x000fc60008ffe4ff */
[----:B------:R-:W3:Y:S04]  /*1370*/  LDG.E.EL R18, desc[UR4][R18.64] ;  /* 0x0000000412127981 */ /* 0x000ee8000c2e1900 */
[----:B------:R-:W3:Y:S04]  /*1380*/  LDG.E.EL R19, desc[UR4][R14.64] ;  /* 0x000000040e137981 */ /* 0x000ee8000c2e1900 */
[----:B------:R-:W3:Y:S01]  /*1390*/  LDG.E.EL.128 R12, desc[UR4][R12.64] ;  /* 0x000000040c0c7981 */ /* 0x000ee2000c2e1d00 */
[----:B----4-:R-:W-:-:S13]  /*13a0*/  FSETP.GT.AND P0, PT, R8, RZ, PT ;  /* 0x000000ff0800720b */ /* 0x010fda0003f04000 */
[----:B------:R-:W-:-:S04]  /*13b0*/  @!P0 FMUL R8, R8, 0.20000000298023223877 ;  /* 0x3e4ccccd08088820 */ /* 0x000fc80000400000 */
[----:B-----5:R-:W-:Y:S01]  /*13c0*/  FADD R8, R34, R8 ;  /* 0x0000000822087221 */ /* 0x020fe20000000000 */
[----:B--2---:R-:W-:-:S13]  /*13d0*/  FSETP.GT.AND P1, PT, R29, RZ, PT ;  /* 0x000000ff1d00720b */ /* 0x004fda0003f24000 */
[----:B------:R-:W-:-:S04]  /*13e0*/  @!P1 FMUL R29, R29, 0.20000000298023223877 ;  /* 0x3e4ccccd1d1d9820 */ /* 0x000fc80000400000 */
[----:B---3--:R-:W-:-:S04]  /*13f0*/  FADD R33, R33, R29 ;  /* 0x0000001d21217221 */ /* 0x008fc80000000000 */
[----:B------:R-:W-:Y:S01]  /*1400*/  FADD R33, -R32, R33 ;  /* 0x0000002120217221 */ /* 0x000fe20000000100 */
[----:B------:R-:W-:Y:S02]  /*1410*/  FSETP.GT.AND P0, PT, R18, RZ, PT ;  /* 0x000000ff1200720b */ /* 0x000fe40003f04000 */
[----:B------:R-:W-:-:S04]  /*1420*/  SHF.R.U32.HI R29, RZ, 0x1a, R13 ;  /* 0x0000001aff1d7819 */ /* 0x000fc8000001160d */
[----:B------:R-:W-:-:S07]  /*1430*/  LOP3.LUT R29, R29, 0x20, RZ, 0xc0, !PT ;  /* 0x000000201d1d7812 */ /* 0x000fce00078ec0ff */
[----:B------:R-:W-:Y:S01]  /*1440*/  @!P0 FMUL R18, R18, 0.20000000298023223877 ;  /* 0x3e4ccccd12128820 */ /* 0x000fe20000400000 */
[----:B------:R-:W-:Y:S01]  /*1450*/  IADD3 R29, P1, R12, R29, RZ ;  /* 0x0000001d0c1d7210 */ /* 0x000fe20007f3e0ff */
[----:B------:R-:W-:-:S03]  /*1460*/  FFMA R12, R9, R33, R32 ;  /* 0x00000021090c7223 */ /* 0x000fc60000000020 */
[----:B------:R-:W-:Y:S01]  /*1470*/  IADD3 R33, P0, R2, R29, RZ ;  /* 0x0000001d02217210 */ /* 0x000fe20007f1e0ff */
[----:B------:R-:W-:Y:S02]  /*1480*/  IMAD.X R32, RZ, RZ, R13, P1 ;  /* 0x000000ffff207224 */ /* 0x000fe400008e060d */
[----:B------:R-:W-:Y:S02]  /*1490*/  FADD R13, R19, R18 ;  /* 0x00000012130d7221 */ /* 0x000fe40000000000 */
[----:B------:R-:W-:Y:S02]  /*14a0*/  IMAD.X R18, R3, 0x1, R32, P0 ;  /* 0x0000000103127824 */ /* 0x000fe400000e0620 */
[----:B------:R-:W-:-:S03]  /*14b0*/  IMAD.SHL.U32 R34, R33, 0x4, RZ ;  /* 0x0000000421227824 */ /* 0x000fc600078e00ff */
[----:B------:R-:W-:Y:S02]  /*14c0*/  SHF.L.U64.HI R33, R33, 0x2, R18 ;  /* 0x0000000221217819 */ /* 0x000fe40000010212 */
[----:B------:R-:W-:Y:S02]  /*14d0*/  IADD3 R18, P0, R34, UR6, RZ ;  /* 0x0000000622127c10 */ /* 0x000fe4000ff1e0ff */
[----:B------:R-:W-:Y:S02]  /*14e0*/  IADD3 R34, P1, R34, UR8, RZ ;  /* 0x0000000822227c10 */ /* 0x000fe4000ff3e0ff */
[----:B------:R-:W-:Y:S02]  /*14f0*/  IADD3.X R19, R33, UR7, RZ, P0, !PT ;  /* 0x0000000721137c10 */ /* 0x000fe400087fe4ff */
[----:B------:R-:W-:-:S03]  /*1500*/  IADD3.X R35, R33, UR9, RZ, P1, !PT ;  /* 0x0000000921237c10 */ /* 0x000fc60008ffe4ff */
[----:B------:R-:W2:Y:S04]  /*1510*/  LDG.E.EL R33, desc[UR4][R18.64] ;  /* 0x0000000412217981 */ /* 0x000ea8000c2e1900 */
[----:B------:R0:W3:Y:S04]  /*1520*/  LDG.E.EL R34, desc[UR4][R34.64] ;  /* 0x0000000422227981 */ /* 0x0000e8000c2e1900 */
[----:B------:R-:W4:Y:S01]  /*1530*/  LDG.E.EL.128 R16, desc[UR4][R16.64] ;  /* 0x0000000410107981 */ /* 0x000f22000c2e1d00 */
[----:B------:R-:W-:-:S04]  /*1540*/  FADD R13, -R8, R13 ;  /* 0x0000000d080d7221 */ /* 0x000fc80000000100 */
[----:B------:R-:W-:Y:S01]  /*1550*/  FFMA R9, R9, R13, R8 ;  /* 0x0000000d09097223 */ /* 0x000fe20000000008 */
[----:B--2---:R-:W-:Y:S02]  /*1560*/  FSETP.GT.AND P0, PT, R33, RZ, PT ;  /* 0x000000ff2100720b */ /* 0x004fe40003f04000 */
[----:B----4-:R-:W-:-:S04]  /*1570*/  SHF.R.U32.HI R13, RZ, 0x1a, R17 ;  /* 0x0000001aff0d7819 */ /* 0x010fc80000011611 */
[----:B------:R-:W-:-:S07]  /*1580*/  LOP3.LUT R13, R13, 0x20, RZ, 0xc0, !PT ;  /* 0x000000200d0d7812 */ /* 0x000fce00078ec0ff */
[----:B------:R-:W-:Y:S01]  /*1590*/  @!P0 FMUL R33, R33, 0.20000000298023223877 ;  /* 0x3e4ccccd21218820 */ /* 0x000fe20000400000 */
[----:B0-----:R-:W-:-:S03]  /*15a0*/  IADD3 R35, P1, R16, R13, RZ ;  /* 0x0000000d10237210 */ /* 0x001fc60007f3e0ff */
[----:B---3--:R-:W-:Y:S01]  /*15b0*/  FADD R33, R34, R33 ;  /* 0x0000002122217221 */ /* 0x008fe20000000000 */
[----:B------:R-:W2:Y:S01]  /*15c0*/  LDG.E.EL R13, desc[UR4][R30.64] ;  /* 0x000000041e0d7981 */ /* 0x000ea2000c2e1900 */
[----:B------:R-:W-:Y:S01]  /*15d0*/  IADD3 R37, P0, R35, R2, RZ ;  /* 0x0000000223257210 */ /* 0x000fe20007f1e0ff */
[----:B------:R-:W-:-:S04]  /*15e0*/  IMAD.X R36, RZ, RZ, R17, P1 ;  /* 0x000000ffff247224 */ /* 0x000fc800008e0611 */
[----:B------:R-:W-:Y:S02]  /*15f0*/  IMAD.X R8, R36, 0x1, R3, P0 ;  /* 0x0000000124087824 */ /* 0x000fe400000e0603 */
[----:B------:R-:W-:-:S03]  /*1600*/  IMAD.SHL.U32 R34, R37, 0x4, RZ ;  /* 0x0000000425227824 */ /* 0x000fc600078e00ff */
[----:B------:R-:W-:Y:S02]  /*1610*/  SHF.L.U64.HI R37, R37, 0x2, R8 ;  /* 0x0000000225257819 */ /* 0x000fe40000010208 */
[----:B------:R-:W-:-:S04]  /*1620*/  IADD3 R16, P0, R34, UR6, RZ ;  /* 0x0000000622107c10 */ /* 0x000fc8000ff1e0ff */
[----:B------:R-:W-:-:S05]  /*1630*/  IADD3.X R17, R37, UR7, RZ, P0, !PT ;  /* 0x0000000725117c10 */ /* 0x000fca00087fe4ff */
[----:B------:R0:W3:Y:S02]  /*1640*/  LDG.E.EL R8, desc[UR4][R16.64] ;  /* 0x0000000410087981 */ /* 0x0000e4000c2e1900 */
[----:B0-----:R-:W-:-:S04]  /*1650*/  IADD3 R16, P0, R34, UR8, RZ ;  /* 0x0000000822107c10 */ /* 0x001fc8000ff1e0ff */
[----:B------:R-:W-:-:S05]  /*1660*/  IADD3.X R17, R37, UR9, RZ, P0, !PT ;  /* 0x0000000925117c10 */ /* 0x000fca00087fe4ff */
[----:B------:R-:W4:Y:S01]  /*1670*/  LDG.E.EL R31, desc[UR4][R16.64] ;  /* 0x00000004101f7981 */ /* 0x000f22000c2e1900 */
[----:B---3--:R-:W-:-:S13]  /*1680*/  FSETP.GT.AND P0, PT, R8, RZ, PT ;  /* 0x000000ff0800720b */ /* 0x008fda0003f04000 */
[----:B------:R-:W-:Y:S01]  /*1690*/  @!P0 FMUL R8, R8, 0.20000000298023223877 ;  /* 0x3e4ccccd08088820 */ /* 0x000fe20000400000 */
[----:B------:R-:W-:-:S03]  /*16a0*/  IADD3 R34, P0, R22, R29, RZ ;  /* 0x0000001d16227210 */ /* 0x000fc60007f1e0ff */
[----:B----4-:R-:W-:-:S04]  /*16b0*/  FADD R8, R31, R8 ;  /* 0x000000081f087221 */ /* 0x010fc80000000000 */
[----:B------:R-:W-:Y:S01]  /*16c0*/  FADD R8, -R33, R8 ;  /* 0x0000000821087221 */ /* 0x000fe20000000100 */
[----:B------:R-:W-:-:S03]  /*16d0*/  IMAD.X R31, R5, 0x1, R32, P0 ;  /* 0x00000001051f7824 */ /* 0x000fc600000e0620 */
[----:B------:R-:W-:Y:S01]  /*16e0*/  FFMA R17, R10, R8, R33 ;  /* 0x000000080a117223 */ /* 0x000fe20000000021 */
[C---:B------:R-:W-:Y:S01]  /*16f0*/  IMAD.SHL.U32 R8, R34.reuse, 0x4, RZ ;  /* 0x0000000422087824 */ /* 0x040fe200078e00ff */
[----:B------:R-:W-:-:S04]  /*1700*/  SHF.L.U64.HI R34, R34, 0x2, R31 ;  /* 0x0000000222227819 */ /* 0x000fc8000001021f */
[----:B------:R-:W-:-:S04]  /*1710*/  IADD3 R30, P0, R8, UR6, RZ ;  /* 0x00000006081e7c10 */ /* 0x000fc8000ff1e0ff */
[----:B------:R-:W-:-:S05]  /*1720*/  IADD3.X R31, R34, UR7, RZ, P0, !PT ;  /* 0x00000007221f7c10 */ /* 0x000fca00087fe4ff */
[----:B------:R0:W3:Y:S02]  /*1730*/  LDG.E.EL R33, desc[UR4][R30.64] ;  /* 0x000000041e217981 */ /* 0x0000e4000c2e1900 */
[----:B0-----:R-:W-:-:S04]  /*1740*/  IADD3 R30, P0, R8, UR8, RZ ;  /* 0x00000008081e7c10 */ /* 0x001fc8000ff1e0ff */
[----:B------:R-:W-:-:S05]  /*1750*/  IADD3.X R31, R34, UR9, RZ, P0, !PT ;  /* 0x00000009221f7c10 */ /* 0x000fca00087fe4ff */
[----:B------:R-:W4:Y:S01]  /*1760*/  LDG.E.EL R8, desc[UR4][R30.64] ;  /* 0x000000041e087981 */ /* 0x000f22000c2e1900 */
[----:B---3--:R-:W-:-:S13]  /*1770*/  FSETP.GT.AND P0, PT, R33, RZ, PT ;  /* 0x000000ff2100720b */ /* 0x008fda0003f04000 */
[----:B------:R-:W-:-:S04]  /*1780*/  @!P0 FMUL R33, R33, 0.20000000298023223877 ;  /* 0x3e4ccccd21218820 */ /* 0x000fc80000400000 */
[----:B----4-:R-:W-:Y:S01]  /*1790*/  FADD R33, R8, R33 ;  /* 0x0000002108217221 */ /* 0x010fe20000000000 */
[----:B------:R-:W-:Y:S01]  /*17a0*/  FADD R8, -R27, R28 ;  /* 0x0000001c1b087221 */ /* 0x000fe20000000100 */
[----:B------:R-:W-:-:S03]  /*17b0*/  IADD3 R28, P0, R22, R35, RZ ;  /* 0x00000023161c7210 */ /* 0x000fc60007f1e0ff */
[----:B------:R-:W-:Y:S02]  /*17c0*/  FFMA R8, R21, R8, R27 ;  /* 0x0000000815087223 */ /* 0x000fe4000000001b */
        /* <DEDUP_REMOVED lines=12> */
[----:B------:R-:W-:-:S05]  /*1890*/  IADD3 R27, P0, R23, R29, RZ ;  /* 0x0000001d171b7210 */ /* 0x000fca0007f1e0ff */
[----:B------:R-:W-:Y:S02]  /*18a0*/  IMAD.X R34, R24, 0x1, R32, P0 ;  /* 0x0000000118227824 */ /* 0x000fe400000e0620 */
[----:B------:R-:W-:Y:S02]  /*18b0*/  IMAD.SHL.U32 R28, R27, 0x4, RZ ;  /* 0x000000041b1c7824 */ /* 0x000fe400078e00ff */
[----:B------:R-:W-:Y:S01]  /*18c0*/  FADD R16, -R33, R16 ;  /* 0x0000001021107221 */ /* 0x000fe20000000100 */
[----:B------:R-:W-:Y:S02]  /*18d0*/  SHF.L.U64.HI R27, R27, 0x2, R34 ;  /* 0x000000021b1b7819 */ /* 0x000fe40000010222 */
[----:B------:R-:W-:Y:S02]  /*18e0*/  IADD3 R30, P0, R28, UR6, RZ ;  /* 0x000000061c1e7c10 */ /* 0x000fe4000ff1e0ff */
[----:B------:R-:W-:Y:S01]  /*18f0*/  IADD3 R34, P1, R20, R29, RZ ;  /* 0x0000001d14227210 */ /* 0x000fe20007f3e0ff */
[----:B------:R-:W-:Y:S01]  /*1900*/  FFMA R16, R10, R16, R33 ;  /* 0x000000100a107223 */ /* 0x000fe20000000021 */
[----:B------:R-:W-:-:S02]  /*1910*/  IADD3.X R31, R27, UR7, RZ, P0, !PT ;  /* 0x000000071b1f7c10 */ /* 0x000fc400087fe4ff */
[----:B------:R-:W-:Y:S01]  /*1920*/  IADD3 R28, P0, R28, UR8, RZ ;  /* 0x000000081c1c7c10 */ /* 0x000fe2000ff1e0ff */
[----:B------:R-:W-:-:S03]  /*1930*/  IMAD.X R33, R4, 0x1, R32, P1 ;  /* 0x0000000104217824 */ /* 0x000fc600008e0620 */
[----:B------:R-:W-:Y:S01]  /*1940*/  IADD3.X R29, R27, UR9, RZ, P0, !PT ;  /* 0x000000091b1d7c10 */ /* 0x000fe200087fe4ff */
[----:B------:R-:W3:Y:S01]  /*1950*/  LDG.E.EL R31, desc[UR4][R30.64] ;  /* 0x000000041e1f7981 */ /* 0x000ee2000c2e1900 */
[C---:B------:R-:W-:Y:S01]  /*1960*/  SHF.L.U64.HI R27, R34.reuse, 0x2, R33 ;  /* 0x00000002221b7819 */ /* 0x040fe20000010221 */
[----:B------:R-:W-:Y:S02]  /*1970*/  IMAD.SHL.U32 R34, R34, 0x4, RZ ;  /* 0x0000000422227824 */ /* 0x000fe400078e00ff */
[----:B------:R0:W4:Y:S03]  /*1980*/  LDG.E.EL R32, desc[UR4][R28.64] ;  /* 0x000000041c207981 */ /* 0x000126000c2e1900 */
[----:B0-----:R-:W-:-:S04]  /*1990*/  IADD3 R28, P0, R34, UR6, RZ ;  /* 0x00000006221c7c10 */ /* 0x001fc8000ff1e0ff */
[----:B------:R-:W-:-:S05]  /*19a0*/  IADD3.X R29, R27, UR7, RZ, P0, !PT ;  /* 0x000000071b1d7c10 */ /* 0x000fca00087fe4ff */
[----:B------:R0:W5:Y:S02]  /*19b0*/  LDG.E.EL R33, desc[UR4][R28.64] ;  /* 0x000000041c217981 */ /* 0x000164000c2e1900 */
[----:B0-----:R-:W-:-:S04]  /*19c0*/  IADD3 R28, P0, R34, UR8, RZ ;  /* 0x00000008221c7c10 */ /* 0x001fc8000ff1e0ff */
[----:B------:R-:W-:-:S05]  /*19d0*/  IADD3.X R29, R27, UR9, RZ, P0, !PT ;  /* 0x000000091b1d7c10 */ /* 0x000fca00087fe4ff */
[----:B------:R-:W2:Y:S01]  /*19e0*/  LDG.E.EL R30, desc[UR4][R28.64] ;  /* 0x000000041c1e7981 */ /* 0x000ea2000c2e1900 */
[----:B---3--:R-:W-:-:S13]  /*19f0*/  FSETP.GT.AND P0, PT, R31, RZ, PT ;  /* 0x000000ff1f00720b */ /* 0x008fda0003f04000 */
[----:B------:R-:W-:Y:S01]  /*1a00*/  @!P0 FMUL R31, R31, 0.20000000298023223877 ;  /* 0x3e4ccccd1f1f8820 */ /* 0x000fe20000400000 */
[----:B-----5:R-:W-:-:S03]  /*1a10*/  FSETP.GT.AND P1, PT, R33, RZ, PT ;  /* 0x000000ff2100720b */ /* 0x020fc60003f24000 */
[----:B----4-:R-:W-:Y:S01]  /*1a20*/  FADD R31, R32, R31 ;  /* 0x0000001f201f7221 */ /* 0x010fe20000000000 */
[----:B------:R-:W-:-:S05]  /*1a30*/  IADD3 R32, P0, R35, R23, RZ ;  /* 0x0000001723207210 */ /* 0x000fca0007f1e0ff */
[----:B------:R-:W-:-:S04]  /*1a40*/  IMAD.X R27, R36, 0x1, R24, P0 ;  /* 0x00000001241b7824 */ /* 0x000fc800000e0618 */
[----:B------:R-:W-:-:S04]  /*1a50*/  @!P1 FMUL R33, R33, 0.20000000298023223877 ;  /* 0x3e4ccccd21219820 */ /* 0x000fc80000400000 */
[----:B--2---:R-:W-:Y:S01]  /*1a60*/  FADD R30, R30, R33 ;  /* 0x000000211e1e7221 */ /* 0x004fe20000000000 */
[C---:B------:R-:W-:Y:S01]  /*1a70*/  IMAD.SHL.U32 R33, R32.reuse, 0x4, RZ ;  /* 0x0000000420217824 */ /* 0x040fe200078e00ff */
[----:B------:R-:W-:-:S04]  /*1a80*/  SHF.L.U64.HI R32, R32, 0x2, R27 ;  /* 0x0000000220207819 */ /* 0x000fc8000001021b */
[----:B------:R-:W-:Y:S02]  /*1a90*/  IADD3 R28, P0, R33, UR6, RZ ;  /* 0x00000006211c7c10 */ /* 0x000fe4000ff1e0ff */
[----:B------:R-:W-:Y:S02]  /*1aa0*/  IADD3 R35, P1, R20, R35, RZ ;  /* 0x0000002314237210 */ /* 0x000fe40007f3e0ff */
[----:B------:R-:W-:-:S03]  /*1ab0*/  IADD3.X R29, R32, UR7, RZ, P0, !PT ;  /* 0x00000007201d7c10 */ /* 0x000fc600087fe4ff */
[----:B------:R-:W-:Y:S02]  /*1ac0*/  IMAD.X R36, R4, 0x1, R36, P1 ;  /* 0x0000000104247824 */ /* 0x000fe400008e0624 */
[----:B------:R0:W2:Y:S02]  /*1ad0*/  LDG.E.EL R27, desc[UR4][R28.64] ;  /* 0x000000041c1b7981 */ /* 0x0000a4000c2e1900 */
[----:B0-----:R-:W-:Y:S02]  /*1ae0*/  IADD3 R28, P0, R33, UR8, RZ ;  /* 0x00000008211c7c10 */ /* 0x001fe4000ff1e0ff */
[C---:B------:R-:W-:Y:S01]  /*1af0*/  SHF.L.U64.HI R33, R35.reuse, 0x2, R36 ;  /* 0x0000000223217819 */ /* 0x040fe20000010224 */
[----:B------:R-:W-:Y:S01]  /*1b00*/  IMAD.SHL.U32 R35, R35, 0x4, RZ ;  /* 0x0000000423237824 */ /* 0x000fe200078e00ff */
[----:B------:R-:W-:-:S05]  /*1b10*/  IADD3.X R29, R32, UR9, RZ, P0, !PT ;  /* 0x00000009201d7c10 */ /* 0x000fca00087fe4ff */
[----:B------:R0:W3:Y:S02]  /*1b20*/  LDG.E.EL R34, desc[UR4][R28.64] ;  /* 0x000000041c227981 */ /* 0x0000e4000c2e1900 */
[----:B0-----:R-:W-:-:S04]  /*1b30*/  IADD3 R28, P0, R35, UR6, RZ ;  /* 0x00000006231c7c10 */ /* 0x001fc8000ff1e0ff */
[----:B------:R-:W-:-:S05]  /*1b40*/  IADD3.X R29, R33, UR7, RZ, P0, !PT ;  /* 0x00000007211d7c10 */ /* 0x000fca00087fe4ff */
[----:B------:R0:W4:Y:S02]  /*1b50*/  LDG.E.EL R32, desc[UR4][R28.64] ;  /* 0x000000041c207981 */ /* 0x000124000c2e1900 */
[----:B0-----:R-:W-:-:S04]  /*1b60*/  IADD3 R28, P0, R35, UR8, RZ ;  /* 0x00000008231c7c10 */ /* 0x001fc8000ff1e0ff */
[----:B------:R-:W-:-:S05]  /*1b70*/  IADD3.X R29, R33, UR9, RZ, P0, !PT ;  /* 0x00000009211d7c10 */ /* 0x000fca00087fe4ff */
[----:B------:R0:W5:Y:S01]  /*1b80*/  LDG.E.EL R33, desc[UR4][R28.64] ;  /* 0x000000041c217981 */ /* 0x000162000c2e1900 */
[----:B------:R-:W-:-:S04]  /*1b90*/  SHF.R.U32.HI R35, RZ, 0x1a, R19 ;  /* 0x0000001aff237819 */ /* 0x000fc80000011613 */
[----:B------:R-:W-:-:S04]  /*1ba0*/  LOP3.LUT R35, R35, 0x20, RZ, 0xc0, !PT ;  /* 0x0000002023237812 */ /* 0x000fc800078ec0ff */
[----:B------:R-:W-:-:S05]  /*1bb0*/  IADD3 R18, P2, R18, R35, RZ ;  /* 0x0000002312127210 */ /* 0x000fca0007f5e0ff */
[----:B------:R-:W-:Y:S01]  /*1bc0*/  IMAD.X R19, RZ, RZ, R19, P2 ;  /* 0x000000ffff137224 */ /* 0x000fe200010e0613 */
[----:B--2---:R-:W-:-:S13]  /*1bd0*/  FSETP.GT.AND P0, PT, R27, RZ, PT ;  /* 0x000000ff1b00720b */ /* 0x004fda0003f04000 */
[----:B------:R-:W-:-:S04]  /*1be0*/  @!P0 FMUL R27, R27, 0.20000000298023223877 ;  /* 0x3e4ccccd1b1b8820 */ /* 0x000fc80000400000 */
[----:B---3--:R-:W-:Y:S01]  /*1bf0*/  FADD R34, R34, R27 ;  /* 0x0000001b22227221 */ /* 0x008fe20000000000 */
[----:B------:R-:W-:-:S04]  /*1c00*/  SHF.R.U32.HI R27, RZ, 0x1a, R15 ;  /* 0x0000001aff1b7819 */ /* 0x000fc8000001160f */
[----:B------:R-:W-:-:S04]  /*1c10*/  LOP3.LUT R27, R27, 0x20, RZ, 0xc0, !PT ;  /* 0x000000201b1b7812 */ /* 0x000fc800078ec0ff */
[----:B------:R-:W-:Y:S02]  /*1c20*/  IADD3 R27, P1, R14, R27, RZ ;  /* 0x0000001b0e1b7210 */ /* 0x000fe40007f3e0ff */
[----:B----4-:R-:W-:Y:S01]  /*1c30*/  FSETP.GT.AND P0, PT, R32, RZ, PT ;  /* 0x000000ff2000720b */ /* 0x010fe20003f04000 */
[----:B------:R-:W-:Y:S02]  /*1c40*/  FADD R14, -R31, R34 ;  /* 0x000000221f0e7221 */ /* 0x000fe40000000100 */
[----:B------:R-:W-:Y:S02]  /*1c50*/  IMAD.X R15, RZ, RZ, R15, P1 ;  /* 0x000000ffff0f7224 */ /* 0x000fe400008e060f */
[----:B------:R-:W-:-:S08]  /*1c60*/  FFMA R14, R10, R14, R31 ;  /* 0x0000000e0a0e7223 */ /* 0x000fd0000000001f */
[----:B------:R-:W-:Y:S01]  /*1c70*/  @!P0 FMUL R32, R32, 0.20000000298023223877 ;  /* 0x3e4ccccd20208820 */ /* 0x000fe20000400000 */
[----:B0-----:R-:W-:-:S05]  /*1c80*/  IADD3 R28, P0, R2, R27, RZ ;  /* 0x0000001b021c7210 */ /* 0x001fca0007f1e0ff */
[----:B------:R-:W-:Y:S02]  /*1c90*/  IMAD.X R31, R3, 0x1, R15, P0 ;  /* 0x00000001031f7824 */ /* 0x000fe400000e060f */
[----:B-----5:R-:W-:Y:S01]  /*1ca0*/  FADD R33, R33, R32 ;  /* 0x0000002021217221 */ /* 0x020fe20000000000 */
[----:B------:R-:W-:Y:S01]  /*1cb0*/  IADD3 R2, P0, R18, R2, RZ ;  /* 0x0000000212027210 */ /* 0x000fe20007f1e0ff */
[----:B------:R-:W-:Y:S02]  /*1cc0*/  IMAD.SHL.U32 R29, R28, 0x4, RZ ;  /* 0x000000041c1d7824 */ /* 0x000fe400078e00ff */
[----:B------:R-:W-:Y:S01]  /*1cd0*/  FADD R33, -R30, R33 ;  /* 0x000000211e217221 */ /* 0x000fe20000000100 */
[----:B------:R-:W-:Y:S01]  /*1ce0*/  SHF.L.U64.HI R31, R28, 0x2, R31 ;  /* 0x000000021c1f7819 */ /* 0x000fe2000001021f */
[----:B------:R-:W-:Y:S01]  /*1cf0*/  IMAD.X R3, R19, 0x1, R3, P0 ;  /* 0x0000000113037824 */ /* 0x000fe200000e0603 */
[----:B------:R-:W-:Y:S01]  /*1d00*/  IADD3 R28, P0, R29, UR6, RZ ;  /* 0x000000061d1c7c10 */ /* 0x000fe2000ff1e0ff */
[----:B------:R-:W-:-:S02]  /*1d10*/  IMAD.SHL.U32 R36, R2, 0x4, RZ ;  /* 0x0000000402247824 */ /* 0x000fc400078e00ff */
[----:B------:R-:W-:Y:S01]  /*1d20*/  FFMA R10, R10, R33, R30 ;  /* 0x000000210a0a7223 */ /* 0x000fe2000000001e */
[----:B------:R-:W-:Y:S02]  /*1d30*/  IADD3 R30, P1, R29, UR8, RZ ;  /* 0x000000081d1e7c10 */ /* 0x000fe4000ff3e0ff */
[----:B------:R-:W-:Y:S02]  /*1d40*/  SHF.L.U64.HI R32, R2, 0x2, R3 ;  /* 0x0000000202207819 */ /* 0x000fe40000010203 */
[----:B------:R-:W-:Y:S02]  /*1d50*/  IADD3.X R29, R31, UR7, RZ, P0, !PT ;  /* 0x000000071f1d7c10 */ /* 0x000fe400087fe4ff */
[----:B------:R-:W-:Y:S02]  /*1d60*/  IADD3 R2, P0, R36, UR6, RZ ;  /* 0x0000000624027c10 */ /* 0x000fe4000ff1e0ff */
[----:B------:R-:W-:Y:S01]  /*1d70*/  IADD3.X R31, R31, UR9, RZ, P1, !PT ;  /* 0x000000091f1f7c10 */ /* 0x000fe20008ffe4ff */
[----:B------:R-:W2:Y:S01]  /*1d80*/  LDG.E.EL R28, desc[UR4][R28.64] ;  /* 0x000000041c1c7981 */ /* 0x000ea2000c2e1900 */
[----:B------:R-:W-:-:S02]  /*1d90*/  IADD3.X R3, R32, UR7, RZ, P0, !PT ;  /* 0x0000000720037c10 */ /* 0x000fc400087fe4ff */
[----:B------:R-:W-:Y:S01]  /*1da0*/  IADD3 R33, P0, R22, R27, RZ ;  /* 0x0000001b16217210 */ /* 0x000fe20007f1e0ff */
[----:B------:R0:W3:Y:S04]  /*1db0*/  LDG.E.EL R30, desc[UR4][R30.64] ;  /* 0x000000041e1e7981 */ /* 0x0000e8000c2e1900 */
[----:B------:R-:W-:Y:S01]  /*1dc0*/  IMAD.X R38, R5, 0x1, R15, P0 ;  /* 0x0000000105267824 */ /* 0x000fe200000e060f */
[----:B------:R-:W-:Y:S01]  /*1dd0*/  IADD3 R36, P2, R36, UR8, RZ ;  /* 0x0000000824247c10 */ /* 0x000fe2000ff5e0ff */
[C---:B------:R-:W-:Y:S01]  /*1de0*/  IMAD.SHL.U32 R34, R33.reuse, 0x4, RZ ;  /* 0x0000000421227824 */ /* 0x040fe200078e00ff */
[----:B------:R-:W4:Y:S02]  /*1df0*/  LDG.E.EL R2, desc[UR4][R2.64] ;  /* 0x0000000402027981 */ /* 0x000f24000c2e1900 */
[----:B------:R-:W-:-:S02]  /*1e00*/  SHF.L.U64.HI R33, R33, 0x2, R38 ;  /* 0x0000000221217819 */ /* 0x000fc40000010226 */
[----:B------:R-:W-:Y:S02]  /*1e10*/  IADD3 R38, P0, R34, UR6, RZ ;  /* 0x0000000622267c10 */ /* 0x000fe4000ff1e0ff */
[----:B------:R-:W-:Y:S02]  /*1e20*/  IADD3 R34, P1, R34, UR8, RZ ;  /* 0x0000000822227c10 */ /* 0x000fe4000ff3e0ff */
[----:B------:R-:W-:Y:S02]  /*1e30*/  IADD3.X R39, R33, UR7, RZ, P0, !PT ;  /* 0x0000000721277c10 */ /* 0x000fe400087fe4ff */
[----:B------:R-:W-:Y:S02]  /*1e40*/  IADD3.X R35, R33, UR9, RZ, P1, !PT ;  /* 0x0000000921237c10 */ /* 0x000fe40008ffe4ff */
[----:B0-----:R-:W-:Y:S01]  /*1e50*/  IADD3 R31, P0, R23, R27, RZ ;  /* 0x0000001b171f7210 */ /* 0x001fe20007f1e0ff */
[----:B------:R-:W5:Y:S01]  /*1e60*/  LDG.E.EL R3, desc[UR4][R38.64] ;  /* 0x0000000426037981 */ /* 0x000f62000c2e1900 */
[----:B------:R-:W-:-:S02]  /*1e70*/  IADD3 R22, P4, R22, R18, RZ ;  /* 0x0000001216167210 */ /* 0x000fc40007f9e0ff */
[----:B------:R-:W-:Y:S01]  /*1e80*/  IADD3 R27, P3, R20, R27, RZ ;  /* 0x0000001b141b7210 */ /* 0x000fe20007f7e0ff */
[----:B------:R0:W3:Y:S01]  /*1e90*/  LDG.E.EL R29, desc[UR4][R34.64] ;  /* 0x00000004221d7981 */ /* 0x0000e2000c2e1900 */
[----:B------:R-:W-:Y:S01]  /*1ea0*/  IADD3.X R37, R32, UR9, RZ, P2, !PT ;  /* 0x0000000920257c10 */ /* 0x000fe200097fe4ff */
[----:B------:R-:W-:Y:S01]  /*1eb0*/  IMAD.X R5, R5, 0x1, R19, P4 ;  /* 0x0000000105057824 */ /* 0x000fe200020e0613 */
[----:B------:R-:W-:Y:S01]  /*1ec0*/  IADD3 R23, P1, R18, R23, RZ ;  /* 0x0000001712177210 */ /* 0x000fe20007f3e0ff */
[----:B------:R-:W-:Y:S01]  /*1ed0*/  IMAD.SHL.U32 R32, R22, 0x4, RZ ;  /* 0x0000000416207824 */ /* 0x000fe200078e00ff */
[----:B------:R-:W-:Y:S01]  /*1ee0*/  IADD3 R20, P5, R20, R18, RZ ;  /* 0x0000001214147210 */ /* 0x000fe20007fbe0ff */
[----:B------:R-:W-:Y:S01]  /*1ef0*/  IMAD.SHL.U32 R18, R31, 0x4, RZ ;  /* 0x000000041f127824 */ /* 0x000fe200078e00ff */
[----:B------:R1:W3:Y:S01]  /*1f00*/  LDG.E.EL R33, desc[UR4][R36.64] ;  /* 0x0000000424217981 */ /* 0x0002e2000c2e1900 */
[----:B0-----:R-:W-:Y:S01]  /*1f10*/  IMAD.X R34, R24, 0x1, R15, P0 ;  /* 0x0000000118227824 */ /* 0x001fe200000e060f */
[----:B------:R-:W-:Y:S01]  /*1f20*/  SHF.L.U64.HI R35, R22, 0x2, R5 ;  /* 0x0000000216237819 */ /* 0x000fe20000010205 */
[----:B------:R-:W-:-:S03]  /*1f30*/  IMAD.X R15, R4, 0x1, R15, P3 ;  /* 0x00000001040f7824 */ /* 0x000fc600018e060f */
[----:B------:R-:W-:Y:S01]  /*1f40*/  SHF.L.U64.HI R34, R31, 0x2, R34 ;  /* 0x000000021f227819 */ /* 0x000fe20000010222 */
[----:B------:R-:W-:Y:S01]  /*1f50*/  IMAD.X R31, R4, 0x1, R19, P5 ;  /* 0x00000001041f7824 */ /* 0x000fe200028e0613 */
[----:B-1----:R-:W-:Y:S02]  /*1f60*/  IADD3 R36, P2, R32, UR6, RZ ;  /* 0x0000000620247c10 */ /* 0x002fe4000ff5e0ff */
[----:B------:R-:W-:Y:S02]  /*1f70*/  IADD3 R4, P0, R18, UR6, RZ ;  /* 0x0000000612047c10 */ /* 0x000fe4000ff1e0ff */
[----:B------:R-:W-:Y:S02]  /*1f80*/  IADD3.X R37, R35, UR7, RZ, P2, !PT ;  /* 0x0000000723257c10 */ /* 0x000fe400097fe4ff */
[----:B------:R-:W-:Y:S02]  /*1f90*/  IADD3.X R5, R34, UR7, RZ, P0, !PT ;  /* 0x0000000722057c10 */ /* 0x000fe400087fe4ff */
[----:B------:R-:W-:Y:S01]  /*1fa0*/  IADD3 R18, P0, R18, UR8, RZ ;  /* 0x0000000812127c10 */ /* 0x000fe2000ff1e0ff */
[----:B------:R-:W3:Y:S01]  /*1fb0*/  LDG.E.EL R22, desc[UR4][R36.64] ;  /* 0x0000000424167981 */ /* 0x000ee2000c2e1900 */
[----:B------:R-:W-:-:S02]  /*1fc0*/  IMAD.X R24, R19, 0x1, R24, P1 ;  /* 0x0000000113187824 */ /* 0x000fc400008e0618 */
[----:B------:R-:W-:Y:S01]  /*1fd0*/  IADD3.X R19, R34, UR9, RZ, P0, !PT ;  /* 0x0000000922137c10 */ /* 0x000fe200087fe4ff */
[----:B------:R0:W3:Y:S02]  /*1fe0*/  LDG.E.EL R36, desc[UR4][R4.64] ;  /* 0x0000000404247981 */ /* 0x0000e4000c2e1900 */
[C---:B------:R-:W-:Y:S01]  /*1ff0*/  SHF.L.U64.HI R24, R23.reuse, 0x2, R24 ;  /* 0x0000000217187819 */ /* 0x040fe20000010218 */
[----:B------:R-:W-:Y:S01]  /*2000*/  IMAD.SHL.U32 R23, R23, 0x4, RZ ;  /* 0x0000000417177824 */ /* 0x000fe200078e00ff */
[----:B------:R-:W3:Y:S01]  /*2010*/  LDG.E.EL R18, desc[UR4][R18.64] ;  /* 0x0000000412127981 */ /* 0x000ee2000c2e1900 */
[----:B0-----:R-:W-:-:S04]  /*2020*/  IADD3 R4, P0, R32, UR8, RZ ;  /* 0x0000000820047c10 */ /* 0x001fc8000ff1e0ff */
[----:B------:R-:W-:Y:S01]  /*2030*/  IADD3.X R5, R35, UR9, RZ, P0, !PT ;  /* 0x0000000923057c10 */ /* 0x000fe200087fe4ff */
[----:B------:R-:W-:-:S04]  /*2040*/  IMAD.SHL.U32 R32, R27, 0x4, RZ ;  /* 0x000000041b207824 */ /* 0x000fc800078e00ff */
[----:B------:R0:W3:Y:S01]  /*2050*/  LDG.E.EL R19, desc[UR4][R4.64] ;  /* 0x0000000404137981 */ /* 0x0000e2000c2e1900 */
[----:B------:R-:W-:Y:S02]  /*2060*/  SHF.L.U64.HI R15, R27, 0x2, R15 ;  /* 0x000000021b0f7819 */ /* 0x000fe4000001020f */
[----:B0-----:R-:W-:-:S04]  /*2070*/  IADD3 R4, P0, R23, UR6, RZ ;  /* 0x0000000617047c10 */ /* 0x001fc8000ff1e0ff */
[----:B------:R-:W-:Y:S02]  /*2080*/  IADD3.X R5, R24, UR7, RZ, P0, !PT ;  /* 0x0000000718057c10 */ /* 0x000fe400087fe4ff */
[----:B------:R-:W-:-:S03]  /*2090*/  IADD3 R34, P0, R32, UR6, RZ ;  /* 0x0000000620227c10 */ /* 0x000fc6000ff1e0ff */
[----:B------:R0:W3:Y:S01]  /*20a0*/  LDG.E.EL R27, desc[UR4][R4.64] ;  /* 0x00000004041b7981 */ /* 0x0000e2000c2e1900 */
[----:B------:R-:W-:Y:S02]  /*20b0*/  IADD3.X R35, R15, UR7, RZ, P0, !PT ;  /* 0x000000070f237c10 */ /* 0x000fe400087fe4ff */
[C---:B------:R-:W-:Y:S01]  /*20c0*/  SHF.L.U64.HI R31, R20.reuse, 0x2, R31 ;  /* 0x00000002141f7819 */ /* 0x040fe2000001021f */
[----:B------:R-:W-:Y:S02]  /*20d0*/  IMAD.SHL.U32 R20, R20, 0x4, RZ ;  /* 0x0000000414147824 */ /* 0x000fe400078e00ff */
[----:B------:R-:W3:Y:S01]  /*20e0*/  LDG.E.EL R34, desc[UR4][R34.64] ;  /* 0x0000000422227981 */ /* 0x000ee2000c2e1900 */
[----:B0-----:R-:W-:-:S04]  /*20f0*/  IADD3 R4, P0, R32, UR8, RZ ;  /* 0x0000000820047c10 */ /* 0x001fc8000ff1e0ff */
[----:B------:R-:W-:-:S05]  /*2100*/  IADD3.X R5, R15, UR9, RZ, P0, !PT ;  /* 0x000000090f057c10 */ /* 0x000fca00087fe4ff */
[----:B------:R0:W3:Y:S02]  /*2110*/  LDG.E.EL R15, desc[UR4][R4.64] ;  /* 0x00000004040f7981 */ /* 0x0000e4000c2e1900 */
[----:B0-----:R-:W-:-:S04]  /*2120*/  IADD3 R4, P0, R20, UR6, RZ ;  /* 0x0000000614047c10 */ /* 0x001fc8000ff1e0ff */
[----:B------:R-:W-:-:S05]  /*2130*/  IADD3.X R5, R31, UR7, RZ, P0, !PT ;  /* 0x000000071f057c10 */ /* 0x000fca00087fe4ff */
[----:B------:R0:W3:Y:S01]  /*2140*/  LDG.E.EL R32, desc[UR4][R4.64] ;  /* 0x0000000404207981 */ /* 0x0000e2000c2e1900 */
[----:B------:R-:W-:-:S04]  /*2150*/  IADD3 R38, P1, R20, UR8, RZ ;  /* 0x0000000814267c10 */ /* 0x000fc8000ff3e0ff */
[----:B------:R-:W-:Y:S02]  /*2160*/  IADD3.X R39, R31, UR9, RZ, P1, !PT ;  /* 0x000000091f277c10 */ /* 0x000fe40008ffe4ff */
[----:B0-----:R-:W-:-:S04]  /*2170*/  IADD3 R4, P0, R23, UR8, RZ ;  /* 0x0000000817047c10 */ /* 0x001fc8000ff1e0ff */
[----:B------:R-:W3:Y:S01]  /*2180*/  LDG.E.EL R39, desc[UR4][R38.64] ;  /* 0x0000000426277981 */ /* 0x000ee2000c2e1900 */
[----:B------:R-:W-:-:S05]  /*2190*/  IADD3.X R5, R24, UR9, RZ, P0, !PT ;  /* 0x0000000918057c10 */ /* 0x000fca00087fe4ff */
[----:B------:R0:W3:Y:S02]  /*21a0*/  LDG.E.EL R20, desc[UR4][R4.64] ;  /* 0x0000000404147981 */ /* 0x0000e4000c2e1900 */
[----:B0-----:R-:W0:Y:S01]  /*21b0*/  LDC.64 R4, c[0x0][0x210] ;  /* 0x00008400ff047b82 */ /* 0x001e220000000a00 */
[----:B------:R-:W-:Y:S01]  /*21c0*/  FADD R7, -R6, R7 ;  /* 0x0000000706077221 */ /* 0x000fe20000000100 */
[----:B------:R-:W-:Y:S01]  /*21d0*/  FADD R26, -R25, R26 ;  /* 0x0000001a191a7221 */ /* 0x000fe20000000100 */
[----:B------:R-:W-:Y:S01]  /*21e0*/  FADD R16, -R17, R16 ;  /* 0x0000001011107221 */ /* 0x000fe20000000100 */
[----:B--2---:R-:W-:Y:S02]  /*21f0*/  FSETP.GT.AND P4, PT, R28, RZ, PT ;  /* 0x000000ff1c00720b */ /* 0x004fe40003f84000 */
[----:B----4-:R-:W-:-:S11]  /*2200*/  FSETP.GT.AND P3, PT, R2, RZ, PT ;  /* 0x000000ff0200720b */ /* 0x010fd60003f64000 */
[----:B------:R-:W-:Y:S01]  /*2210*/  @!P4 FMUL R28, R28, 0.20000000298023223877 ;  /* 0x3e4ccccd1c1cc820 */ /* 0x000fe20000400000 */
[----:B-----5:R-:W-:Y:S01]  /*2220*/  FSETP.GT.AND P2, PT, R3, RZ, PT ;  /* 0x000000ff0300720b */ /* 0x020fe20003f44000 */
[----:B------:R-:W-:Y:S02]  /*2230*/  @!P3 FMUL R2, R2, 0.20000000298023223877 ;  /* 0x3e4ccccd0202b820 */ /* 0x000fe40000400000 */
[----:B---3--:R-:W-:-:S10]  /*2240*/  FADD R30, R30, R28 ;  /* 0x0000001c1e1e7221 */ /* 0x008fd40000000000 */
[----:B------:R-:W-:Y:S01]  /*2250*/  @!P2 FMUL R3, R3, 0.20000000298023223877 ;  /* 0x3e4ccccd0303a820 */ /* 0x000fe20000400000 */
[----:B------:R-:W-:Y:S01]  /*2260*/  FADD R33, R33, R2 ;  /* 0x0000000221217221 */ /* 0x000fe20000000000 */
[----:B------:R-:W-:Y:S02]  /*2270*/  FSETP.GT.AND P1, PT, R22, RZ, PT ;  /* 0x000000ff1600720b */ /* 0x000fe40003f24000 */
[----:B------:R-:W-:-:S11]  /*2280*/  FSETP.GT.AND P0, PT, R36, RZ, PT ;  /* 0x000000ff2400720b */ /* 0x000fd60003f04000 */
[----:B------:R-:W-:Y:S01]  /*2290*/  @!P1 FMUL R22, R22, 0.20000000298023223877 ;  /* 0x3e4ccccd16169820 */ /* 0x000fe20000400000 */
[----:B------:R-:W-:Y:S01]  /*22a0*/  FADD R2, R29, R3 ;  /* 0x000000031d027221 */ /* 0x000fe20000000000 */
[----:B------:R-:W-:Y:S01]  /*22b0*/  FADD R33, -R30, R33 ;  /* 0x000000211e217221 */ /* 0x000fe20000000100 */
[----:B------:R-:W-:-:S04]  /*22c0*/  @!P0 FMUL R36, R36, 0.20000000298023223877 ;  /* 0x3e4ccccd24248820 */ /* 0x000fc80000400000 */
[----:B------:R-:W-:Y:S01]  /*22d0*/  FADD R18, R18, R36 ;  /* 0x0000002412127221 */ /* 0x000fe20000000000 */
[----:B------:R-:W-:Y:S01]  /*22e0*/  FADD R19, R19, R22 ;  /* 0x0000001613137221 */ /* 0x000fe20000000000 */
[----:B------:R-:W-:Y:S02]  /*22f0*/  FSETP.GT.AND P5, PT, R27, RZ, PT ;  /* 0x000000ff1b00720b */ /* 0x000fe40003fa4000 */
[----:B------:R-:W-:-:S11]  /*2300*/  FSETP.GT.AND P4, PT, R34, RZ, PT ;  /* 0x000000ff2200720b */ /* 0x000fd60003f84000 */
[----:B------:R-:W-:Y:S02]  /*2310*/  @!P5 FMUL R27, R27, 0.20000000298023223877 ;  /* 0x3e4ccccd1b1bd820 */ /* 0x000fe40000400000 */
[----:B------:R-:W-:Y:S01]  /*2320*/  @!P4 FMUL R34, R34, 0.20000000298023223877 ;  /* 0x3e4ccccd2222c820 */ /* 0x000fe20000400000 */
[----:B------:R-:W-:-:S03]  /*2330*/  FSETP.GT.AND P6, PT, R32, RZ, PT ;  /* 0x000000ff2000720b */ /* 0x000fc60003fc4000 */
[----:B------:R-:W-:Y:S01]  /*2340*/  FADD R34, R15, R34 ;  /* 0x000000220f227221 */ /* 0x000fe20000000000 */
[----:B------:R-:W-:-:S09]  /*2350*/  FADD R19, -R2, R19 ;  /* 0x0000001302137221 */ /* 0x000fd20000000100 */
[----:B------:R-:W-:-:S04]  /*2360*/  @!P6 FMUL R32, R32, 0.20000000298023223877 ;  /* 0x3e4ccccd2020e820 */ /* 0x000fc80000400000 */
[----:B------:R-:W-:Y:S01]  /*2370*/  FADD R39, R39, R32 ;  /* 0x0000002027277221 */ /* 0x000fe20000000000 */
[----:B------:R-:W-:-:S03]  /*2380*/  FADD R27, R20, R27 ;  /* 0x0000001b141b7221 */ /* 0x000fc60000000000 */
[----:B------:R-:W-:Y:S01]  /*2390*/  FADD R39, -R34, R39 ;  /* 0x0000002722277221 */ /* 0x000fe20000000100 */
[----:B------:R-:W-:Y:S01]  /*23a0*/  FADD R27, -R18, R27 ;  /* 0x0000001b121b7221 */ /* 0x000fe20000000100 */
[C---:B------:R-:W-:Y:S01]  /*23b0*/  FFMA R30, R11.reuse, R33, R30 ;  /* 0x000000210b1e7223 */ /* 0x040fe2000000001e */
[C---:B------:R-:W-:Y:S01]  /*23c0*/  FFMA R19, R11.reuse, R19, R2 ;  /* 0x000000130b137223 */ /* 0x040fe20000000002 */
[C---:B------:R-:W-:Y:S01]  /*23d0*/  FFMA R39, R11.reuse, R39, R34 ;  /* 0x000000270b277223 */ /* 0x040fe20000000022 */
[----:B------:R-:W-:Y:S01]  /*23e0*/  FFMA R18, R11, R27, R18 ;  /* 0x0000001b0b127223 */ /* 0x000fe20000000012 */
[----:B------:R-:W-:Y:S01]  /*23f0*/  FADD R11, -R12, R9 ;  /* 0x000000090c0b7221 */ /* 0x000fe20000000100 */
[----:B0-----:R-:W-:-:S04]  /*2400*/  IMAD.WIDE R2, R0, 0x4, R4 ;  /* 0x0000000400027825 */ /* 0x001fc800078e0204 */
[C---:B------:R-:W-:Y:S01]  /*2410*/  FFMA R4, R13.reuse, R7, R6 ;  /* 0x000000070d047223 */ /* 0x040fe20000000006 */
[----:B------:R-:W-:Y:S01]  /*2420*/  FADD R6, -R14, R10 ;  /* 0x0000000a0e067221 */ /* 0x000fe20000000100 */
[----:B------:R-:W-:Y:S01]  /*2430*/  FFMA R5, R13, R11, R12 ;  /* 0x0000000b0d057223 */ /* 0x000fe2000000000c */
[----:B------:R-:W-:Y:S01]  /*2440*/  FADD R11, -R30, R19 ;  /* 0x000000131e0b7221 */ /* 0x000fe20000000100 */
[----:B------:R-:W-:Y:S01]  /*2450*/  FADD R7, -R18, R39 ;  /* 0x0000002712077221 */ /* 0x000fe20000000100 */
[C---:B------:R-:W-:Y:S01]  /*2460*/  FFMA R9, R21.reuse, R26, R25 ;  /* 0x0000001a15097223 */ /* 0x040fe20000000019 */
[----:B------:R-:W-:Y:S01]  /*2470*/  FFMA R10, R21, R16, R17 ;  /* 0x00000010150a7223 */ /* 0x000fe20000000011 */
[----:B------:R-:W-:Y:S01]  /*2480*/  FFMA R6, R13, R6, R14 ;  /* 0x000000060d067223 */ /* 0x000fe2000000000e */
[----:B------:R-:W-:Y:S01]  /*2490*/  FFMA R11, R21, R11, R30 ;  /* 0x0000000b150b7223 */ /* 0x000fe2000000001e */
[----:B------:R-:W-:-:S04]  /*24a0*/  FFMA R7, R13, R7, R18 ;  /* 0x000000070d077223 */ /* 0x000fc80000000012 */
[----:B------:R-:W-:Y:S04]  /*24b0*/  STG.E.128 desc[UR4][R2.64], R8 ;  /* 0x0000000802007986 */ /* 0x000fe8000c101d04 */
[----:B------:R-:W-:Y:S01]  /*24c0*/  STG.E.128 desc[UR4][R2.64+0x800], R4 ;  /* 0x0008000402007986 */ /* 0x000fe2000c101d04 */
[----:B------:R-:W-:Y:S05]  /*24d0*/  EXIT ;  /* 0x000000000000794d */ /* 0x000fea0003800000 */
.L_x_0:
[----:B------:R-:W-:-:S00]  /*24e0*/  BRA `(.L_x_0) ;  /* 0xfffffffc00fc7947 */ /* 0x000fc0000383ffff */
[----:B------:R-:W-:-:S00]  /*24f0*/  NOP ;  /* 0x0000000000007918 */ /* 0x000fc00000000000 */
        /* <DEDUP_REMOVED lines=8> */
.L_x_1:


//--------------------- .nv.constant0.triton_poi_fused__unsafe_index_add_leaky_relu_mul_sub_35 --------------------------
	.section	.nv.constant0.triton_poi_fused__unsafe_index_add_leaky_relu_mul_sub_35,"a",@progbits
	.sectionflags	@""
	.align	4
.nv.constant0.triton_poi_fused__unsafe_index_add_leaky_relu_mul_sub_35:
	.zero		604
